//
// Generated by NVIDIA NVVM Compiler
//
// Compiler Build ID: CL-36424714
// Cuda compilation tools, release 13.0, V13.0.88
// Based on NVVM 20.0.0
//

.version 9.0
.target sm_100
.address_size 64

	// .globl	_Z10findMinMaxP4vectS0_S0_i
// _ZZ10findMinMaxP4vectS0_S0_iE9min_cache has been demoted
// _ZZ10findMinMaxP4vectS0_S0_iE9max_cache has been demoted
// _ZZ11findMMinMaxP4vectS0_S0_S0_iE9min_cache has been demoted
// _ZZ11findMMinMaxP4vectS0_S0_S0_iE9max_cache has been demoted

.visible .entry _Z10findMinMaxP4vectS0_S0_i(
	.param .u64 .ptr .align 1 _Z10findMinMaxP4vectS0_S0_i_param_0,
	.param .u64 .ptr .align 1 _Z10findMinMaxP4vectS0_S0_i_param_1,
	.param .u64 .ptr .align 1 _Z10findMinMaxP4vectS0_S0_i_param_2,
	.param .u32 _Z10findMinMaxP4vectS0_S0_i_param_3
)
{
	.reg .pred 	%p<6>;
	.reg .b32 	%r<22>;
	.reg .b32 	%f<43>;
	.reg .b64 	%rd<12>;
	// demoted variable
	.shared .align 4 .b8 _ZZ10findMinMaxP4vectS0_S0_iE9min_cache[256];
	// demoted variable
	.shared .align 4 .b8 _ZZ10findMinMaxP4vectS0_S0_iE9max_cache[256];
	ld.param.u64 	%rd2, [_Z10findMinMaxP4vectS0_S0_i_param_0];
	ld.param.u64 	%rd3, [_Z10findMinMaxP4vectS0_S0_i_param_1];
	ld.param.u64 	%rd4, [_Z10findMinMaxP4vectS0_S0_i_param_2];
	ld.param.u32 	%r12, [_Z10findMinMaxP4vectS0_S0_i_param_3];
	mov.u32 	%r1, %tid.x;
	mov.u32 	%r21, %ntid.x;
	mov.u32 	%r3, %ctaid.x;
	mad.lo.s32 	%r20, %r21, %r3, %r1;
	setp.ge.s32 	%p1, %r20, %r12;
	mov.f32 	%f41, 0f00800000;
	mov.f32 	%f39, 0f7F7FFFFF;
	mov.f32 	%f40, %f39;
	mov.f32 	%f42, %f41;
	@%p1 bra 	$L__BB0_3;
	mov.u32 	%r13, %nctaid.x;
	mul.lo.s32 	%r5, %r21, %r13;
	cvta.to.global.u64 	%rd1, %rd2;
	mov.f32 	%f40, 0f7F7FFFFF;
	mov.f32 	%f42, 0f00800000;
	mov.f32 	%f41, %f42;
	mov.f32 	%f39, %f40;
$L__BB0_2:
	mul.wide.s32 	%rd5, %r20, 8;
	add.s64 	%rd6, %rd1, %rd5;
	ld.global.f32 	%f17, [%rd6];
	min.f32 	%f39, %f39, %f17;
	ld.global.f32 	%f18, [%rd6+4];
	min.f32 	%f40, %f40, %f18;
	max.f32 	%f41, %f41, %f17;
	max.f32 	%f42, %f42, %f18;
	add.s32 	%r20, %r20, %r5;
	setp.lt.s32 	%p2, %r20, %r12;
	@%p2 bra 	$L__BB0_2;
$L__BB0_3:
	shl.b32 	%r14, %r1, 3;
	mov.u32 	%r15, _ZZ10findMinMaxP4vectS0_S0_iE9min_cache;
	add.s32 	%r8, %r15, %r14;
	st.shared.f32 	[%r8], %f39;
	st.shared.f32 	[%r8+4], %f40;
	mov.u32 	%r16, _ZZ10findMinMaxP4vectS0_S0_iE9max_cache;
	add.s32 	%r9, %r16, %r14;
	st.shared.f32 	[%r9], %f41;
	st.shared.f32 	[%r9+4], %f42;
$L__BB0_4:
	shr.u32 	%r11, %r21, 1;
	bar.sync 	0;
	setp.ge.u32 	%p3, %r1, %r11;
	@%p3 bra 	$L__BB0_6;
	ld.shared.f32 	%f19, [%r8];
	shl.b32 	%r17, %r11, 3;
	add.s32 	%r18, %r8, %r17;
	ld.shared.f32 	%f20, [%r18];
	min.f32 	%f21, %f19, %f20;
	st.shared.f32 	[%r8], %f21;
	ld.shared.f32 	%f22, [%r8+4];
	ld.shared.f32 	%f23, [%r18+4];
	min.f32 	%f24, %f22, %f23;
	st.shared.f32 	[%r8+4], %f24;
	ld.shared.f32 	%f25, [%r9];
	add.s32 	%r19, %r9, %r17;
	ld.shared.f32 	%f26, [%r19];
	max.f32 	%f27, %f25, %f26;
	st.shared.f32 	[%r9], %f27;
	ld.shared.f32 	%f28, [%r9+4];
	ld.shared.f32 	%f29, [%r19+4];
	max.f32 	%f30, %f28, %f29;
	st.shared.f32 	[%r9+4], %f30;
$L__BB0_6:
	setp.gt.u32 	%p4, %r21, 3;
	mov.u32 	%r21, %r11;
	@%p4 bra 	$L__BB0_4;
	setp.ne.s32 	%p5, %r1, 0;
	@%p5 bra 	$L__BB0_9;
	cvta.to.global.u64 	%rd7, %rd3;
	mul.wide.u32 	%rd8, %r3, 8;
	add.s64 	%rd9, %rd7, %rd8;
	ld.shared.f32 	%f31, [_ZZ10findMinMaxP4vectS0_S0_iE9min_cache];
	ld.shared.f32 	%f32, [_ZZ10findMinMaxP4vectS0_S0_iE9min_cache+4];
	st.global.f32 	[%rd9], %f31;
	st.global.f32 	[%rd9+4], %f32;
	cvta.to.global.u64 	%rd10, %rd4;
	add.s64 	%rd11, %rd10, %rd8;
	ld.shared.f32 	%f33, [_ZZ10findMinMaxP4vectS0_S0_iE9max_cache];
	ld.shared.f32 	%f34, [_ZZ10findMinMaxP4vectS0_S0_iE9max_cache+4];
	st.global.f32 	[%rd11], %f33;
	st.global.f32 	[%rd11+4], %f34;
$L__BB0_9:
	ret;

}
	// .globl	_Z11findMMinMaxP4vectS0_S0_S0_i
.visible .entry _Z11findMMinMaxP4vectS0_S0_S0_i(
	.param .u64 .ptr .align 1 _Z11findMMinMaxP4vectS0_S0_S0_i_param_0,
	.param .u64 .ptr .align 1 _Z11findMMinMaxP4vectS0_S0_S0_i_param_1,
	.param .u64 .ptr .align 1 _Z11findMMinMaxP4vectS0_S0_S0_i_param_2,
	.param .u64 .ptr .align 1 _Z11findMMinMaxP4vectS0_S0_S0_i_param_3,
	.param .u32 _Z11findMMinMaxP4vectS0_S0_S0_i_param_4
)
{
	.reg .pred 	%p<6>;
	.reg .b32 	%r<22>;
	.reg .b32 	%f<45>;
	.reg .b64 	%rd<15>;
	// demoted variable
	.shared .align 4 .b8 _ZZ11findMMinMaxP4vectS0_S0_S0_iE9min_cache[256];
	// demoted variable
	.shared .align 4 .b8 _ZZ11findMMinMaxP4vectS0_S0_S0_iE9max_cache[256];
	ld.param.u64 	%rd3, [_Z11findMMinMaxP4vectS0_S0_S0_i_param_0];
	ld.param.u64 	%rd4, [_Z11findMMinMaxP4vectS0_S0_S0_i_param_1];
	ld.param.u64 	%rd5, [_Z11findMMinMaxP4vectS0_S0_S0_i_param_2];
	ld.param.u64 	%rd6, [_Z11findMMinMaxP4vectS0_S0_S0_i_param_3];
	ld.param.u32 	%r12, [_Z11findMMinMaxP4vectS0_S0_S0_i_param_4];
	mov.u32 	%r1, %tid.x;
	mov.u32 	%r21, %ntid.x;
	mov.u32 	%r3, %ctaid.x;
	mad.lo.s32 	%r20, %r21, %r3, %r1;
	setp.ge.s32 	%p1, %r20, %r12;
	mov.f32 	%f43, 0f00800000;
	mov.f32 	%f41, 0f7F7FFFFF;
	mov.f32 	%f42, %f41;
	mov.f32 	%f44, %f43;
	@%p1 bra 	$L__BB1_3;
	mov.u32 	%r13, %nctaid.x;
	mul.lo.s32 	%r5, %r21, %r13;
	cvta.to.global.u64 	%rd1, %rd5;
	cvta.to.global.u64 	%rd2, %rd6;
	mov.f32 	%f42, 0f7F7FFFFF;
	mov.f32 	%f44, 0f00800000;
	mov.f32 	%f43, %f44;
	mov.f32 	%f41, %f42;
$L__BB1_2:
	mul.wide.s32 	%rd7, %r20, 8;
	add.s64 	%rd8, %rd1, %rd7;
	ld.global.f32 	%f17, [%rd8];
	min.f32 	%f41, %f41, %f17;
	ld.global.f32 	%f18, [%rd8+4];
	min.f32 	%f42, %f42, %f18;
	add.s64 	%rd9, %rd2, %rd7;
	ld.global.f32 	%f19, [%rd9];
	max.f32 	%f43, %f43, %f19;
	ld.global.f32 	%f20, [%rd9+4];
	max.f32 	%f44, %f44, %f20;
	add.s32 	%r20, %r20, %r5;
	setp.lt.s32 	%p2, %r20, %r12;
	@%p2 bra 	$L__BB1_2;
$L__BB1_3:
	shl.b32 	%r14, %r1, 3;
	mov.u32 	%r15, _ZZ11findMMinMaxP4vectS0_S0_S0_iE9min_cache;
	add.s32 	%r8, %r15, %r14;
	st.shared.f32 	[%r8], %f41;
	st.shared.f32 	[%r8+4], %f42;
	mov.u32 	%r16, _ZZ11findMMinMaxP4vectS0_S0_S0_iE9max_cache;
	add.s32 	%r9, %r16, %r14;
	st.shared.f32 	[%r9], %f43;
	st.shared.f32 	[%r9+4], %f44;
$L__BB1_4:
	shr.u32 	%r11, %r21, 1;
	bar.sync 	0;
	setp.ge.u32 	%p3, %r1, %r11;
	@%p3 bra 	$L__BB1_6;
	ld.shared.f32 	%f21, [%r8];
	shl.b32 	%r17, %r11, 3;
	add.s32 	%r18, %r8, %r17;
	ld.shared.f32 	%f22, [%r18];
	min.f32 	%f23, %f21, %f22;
	st.shared.f32 	[%r8], %f23;
	ld.shared.f32 	%f24, [%r8+4];
	ld.shared.f32 	%f25, [%r18+4];
	min.f32 	%f26, %f24, %f25;
	st.shared.f32 	[%r8+4], %f26;
	ld.shared.f32 	%f27, [%r9];
	add.s32 	%r19, %r9, %r17;
	ld.shared.f32 	%f28, [%r19];
	max.f32 	%f29, %f27, %f28;
	st.shared.f32 	[%r9], %f29;
	ld.shared.f32 	%f30, [%r9+4];
	ld.shared.f32 	%f31, [%r19+4];
	max.f32 	%f32, %f30, %f31;
	st.shared.f32 	[%r9+4], %f32;
$L__BB1_6:
	setp.gt.u32 	%p4, %r21, 3;
	mov.u32 	%r21, %r11;
	@%p4 bra 	$L__BB1_4;
	setp.ne.s32 	%p5, %r1, 0;
	@%p5 bra 	$L__BB1_9;
	cvta.to.global.u64 	%rd10, %rd3;
	mul.wide.u32 	%rd11, %r3, 8;
	add.s64 	%rd12, %rd10, %rd11;
	ld.shared.f32 	%f33, [_ZZ11findMMinMaxP4vectS0_S0_S0_iE9min_cache];
	ld.shared.f32 	%f34, [_ZZ11findMMinMaxP4vectS0_S0_S0_iE9min_cache+4];
	st.global.f32 	[%rd12], %f33;
	st.global.f32 	[%rd12+4], %f34;
	cvta.to.global.u64 	%rd13, %rd4;
	add.s64 	%rd14, %rd13, %rd11;
	ld.shared.f32 	%f35, [_ZZ11findMMinMaxP4vectS0_S0_S0_iE9max_cache];
	ld.shared.f32 	%f36, [_ZZ11findMMinMaxP4vectS0_S0_S0_iE9max_cache+4];
	st.global.f32 	[%rd14], %f35;
	st.global.f32 	[%rd14+4], %f36;
$L__BB1_9:
	ret;

}
	// .globl	_Z9constructP4vectPfP4nodeii
.visible .entry _Z9constructP4vectPfP4nodeii(
	.param .u64 .ptr .align 1 _Z9constructP4vectPfP4nodeii_param_0,
	.param .u64 .ptr .align 1 _Z9constructP4vectPfP4nodeii_param_1,
	.param .u64 .ptr .align 1 _Z9constructP4vectPfP4nodeii_param_2,
	.param .u32 _Z9constructP4vectPfP4nodeii_param_3,
	.param .u32 _Z9constructP4vectPfP4nodeii_param_4
)
{
	.reg .pred 	%p<25>;
	.reg .b32 	%r<108>;
	.reg .b32 	%f<227>;
	.reg .b64 	%rd<37>;

	ld.param.u64 	%rd12, [_Z9constructP4vectPfP4nodeii_param_0];
	ld.param.u64 	%rd13, [_Z9constructP4vectPfP4nodeii_param_1];
	ld.param.u64 	%rd11, [_Z9constructP4vectPfP4nodeii_param_2];
	ld.param.u32 	%r44, [_Z9constructP4vectPfP4nodeii_param_3];
	ld.param.u32 	%r43, [_Z9constructP4vectPfP4nodeii_param_4];
	cvta.to.global.u64 	%rd1, %rd13;
	cvta.to.global.u64 	%rd2, %rd12;
	cvta.to.global.u64 	%rd3, %rd11;
	mov.u32 	%r45, %ntid.x;
	mov.u32 	%r46, %ctaid.x;
	mov.u32 	%r47, %tid.x;
	mad.lo.s32 	%r89, %r45, %r46, %r47;
	shl.b32 	%r48, %r44, 1;
	mov.b32 	%r49, 1;
	shl.b32 	%r2, %r49, %r48;
	mov.b32 	%r50, -1;
	shl.b32 	%r51, %r50, %r48;
	not.b32 	%r52, %r51;
	mul.hi.u32 	%r3, %r52, 1431655766;
	setp.ge.s32 	%p1, %r89, %r2;
	@%p1 bra 	$L__BB2_42;
	shl.b32 	%r53, %r89, 2;
	add.s32 	%r54, %r3, %r2;
	add.s32 	%r4, %r54, %r53;
	mul.wide.s32 	%rd14, %r4, 52;
	add.s64 	%rd4, %rd3, %rd14;
$L__BB2_2:
	ld.param.u64 	%rd36, [_Z9constructP4vectPfP4nodeii_param_2];
	add.s32 	%r55, %r89, %r3;
	cvta.to.global.u64 	%rd15, %rd36;
	mul.wide.s32 	%rd16, %r55, 52;
	add.s64 	%rd5, %rd15, %rd16;
	ld.global.f32 	%f13, [%rd5];
	ld.global.f32 	%f14, [%rd5+4];
	ld.global.f32 	%f15, [%rd5+8];
	ld.global.u32 	%r6, [%rd5+28];
	ld.global.u32 	%r7, [%rd5+32];
	ld.global.f32 	%f16, [%rd5+36];
	ld.global.f32 	%f17, [%rd5+40];
	ld.global.f32 	%f18, [%rd5+44];
	ld.global.f32 	%f19, [%rd5+48];
	setp.gt.s32 	%p2, %r6, %r7;
	@%p2 bra 	$L__BB2_33;
	sub.f32 	%f116, %f18, %f16;
	fma.rn.f32 	%f20, %f116, 0f3F000000, %f16;
	cvt.rn.f32.s32 	%f117, %r6;
	cvt.rn.f32.s32 	%f21, %r7;
	add.f32 	%f118, %f117, 0fBF800000;
	cvt.rzi.s32.f32 	%r92, %f118;
	cvt.rzi.s32.f32 	%r90, %f117;
	cvt.rn.f32.s32 	%f22, %r90;
	setp.gtu.f32 	%p3, %f22, %f21;
	@%p3 bra 	$L__BB2_7;
$L__BB2_4:
	mul.wide.s32 	%rd17, %r90, 8;
	add.s64 	%rd6, %rd2, %rd17;
	ld.global.f32 	%f23, [%rd6];
	setp.gtu.f32 	%p4, %f23, %f20;
	@%p4 bra 	$L__BB2_6;
	add.s32 	%r12, %r92, 1;
	mul.wide.s32 	%rd18, %r92, 8;
	add.s64 	%rd19, %rd2, %rd18;
	ld.global.f32 	%f119, [%rd19+8];
	ld.global.f32 	%f120, [%rd19+12];
	ld.global.f32 	%f121, [%rd6+4];
	st.global.f32 	[%rd19+8], %f23;
	st.global.f32 	[%rd19+12], %f121;
	st.global.f32 	[%rd6], %f119;
	st.global.f32 	[%rd6+4], %f120;
	mul.wide.s32 	%rd20, %r92, 4;
	add.s64 	%rd21, %rd1, %rd20;
	ld.global.f32 	%f122, [%rd21+4];
	mul.wide.s32 	%rd22, %r90, 4;
	add.s64 	%rd23, %rd1, %rd22;
	ld.global.f32 	%f123, [%rd23];
	st.global.f32 	[%rd21+4], %f123;
	st.global.f32 	[%rd23], %f122;
	mov.u32 	%r92, %r12;
$L__BB2_6:
	add.s32 	%r90, %r90, 1;
	cvt.rn.f32.s32 	%f124, %r90;
	setp.le.f32 	%p5, %f124, %f21;
	@%p5 bra 	$L__BB2_4;
$L__BB2_7:
	cvt.rn.f32.s32 	%f24, %r92;
	add.f32 	%f126, %f22, 0fBF800000;
	cvt.rzi.s32.f32 	%r97, %f126;
	cvt.rzi.s32.f32 	%r17, %f22;
	cvt.rn.f32.s32 	%f127, %r17;
	setp.gtu.f32 	%p6, %f127, %f24;
	mov.b32 	%r98, 0;
	mov.f32 	%f182, 0f00000000;
	mov.f32 	%f183, %f182;
	mov.f32 	%f184, %f182;
	mov.f32 	%f179, %f182;
	mov.f32 	%f180, %f182;
	mov.f32 	%f181, %f182;
	@%p6 bra 	$L__BB2_12;
	mov.f32 	%f181, 0f00000000;
	mov.b32 	%r98, 0;
	mov.u32 	%r94, %r17;
	mov.f32 	%f180, %f181;
	mov.f32 	%f179, %f181;
	mov.f32 	%f184, %f181;
	mov.f32 	%f183, %f181;
	mov.f32 	%f182, %f181;
$L__BB2_9:
	mul.wide.s32 	%rd24, %r94, 8;
	add.s64 	%rd7, %rd2, %rd24;
	ld.global.f32 	%f31, [%rd7];
	add.f32 	%f183, %f183, %f31;
	ld.global.f32 	%f33, [%rd7+4];
	add.f32 	%f184, %f184, %f33;
	mul.wide.s32 	%rd25, %r94, 4;
	add.s64 	%rd8, %rd1, %rd25;
	ld.global.f32 	%f35, [%rd8];
	add.f32 	%f182, %f182, %f35;
	sub.f32 	%f129, %f19, %f17;
	fma.rn.f32 	%f130, %f129, 0f3F000000, %f17;
	setp.gtu.f32 	%p7, %f33, %f130;
	@%p7 bra 	$L__BB2_11;
	add.f32 	%f180, %f180, %f31;
	add.f32 	%f181, %f181, %f33;
	add.f32 	%f179, %f179, %f35;
	add.s32 	%r98, %r98, 1;
	add.s32 	%r22, %r97, 1;
	mul.wide.s32 	%rd26, %r97, 8;
	add.s64 	%rd27, %rd2, %rd26;
	ld.global.f32 	%f131, [%rd27+8];
	ld.global.f32 	%f132, [%rd27+12];
	st.global.f32 	[%rd27+8], %f31;
	st.global.f32 	[%rd27+12], %f33;
	st.global.f32 	[%rd7], %f131;
	st.global.f32 	[%rd7+4], %f132;
	mul.wide.s32 	%rd28, %r97, 4;
	add.s64 	%rd29, %rd1, %rd28;
	ld.global.f32 	%f133, [%rd29+4];
	ld.global.f32 	%f134, [%rd8];
	st.global.f32 	[%rd29+4], %f134;
	st.global.f32 	[%rd8], %f133;
	mov.u32 	%r97, %r22;
$L__BB2_11:
	add.s32 	%r94, %r94, 1;
	cvt.rn.f32.s32 	%f135, %r94;
	setp.le.f32 	%p8, %f135, %f24;
	@%p8 bra 	$L__BB2_9;
$L__BB2_12:
	setp.lt.s32 	%p9, %r98, 1;
	@%p9 bra 	$L__BB2_14;
	cvt.rn.f32.u32 	%f136, %r98;
	div.rn.f32 	%f218, %f180, %f136;
	div.rn.f32 	%f217, %f181, %f136;
	mov.f32 	%f216, %f179;
$L__BB2_14:
	sub.f32 	%f54, %f182, %f179;
	sub.f32 	%f55, %f183, %f180;
	sub.f32 	%f56, %f184, %f181;
	sub.f32 	%f137, %f24, %f22;
	add.f32 	%f138, %f137, 0f3F800000;
	cvt.rn.f32.s32 	%f139, %r98;
	sub.f32 	%f140, %f138, %f139;
	cvt.rzi.s32.f32 	%r28, %f140;
	setp.lt.s32 	%p10, %r28, 1;
	@%p10 bra 	$L__BB2_16;
	cvt.rn.f32.u32 	%f141, %r28;
	div.rn.f32 	%f226, %f55, %f141;
	div.rn.f32 	%f225, %f56, %f141;
	mov.f32 	%f224, %f54;
$L__BB2_16:
	add.s32 	%r59, %r92, 1;
	cvt.rn.f32.s32 	%f62, %r59;
	cvt.rzi.s32.f32 	%r60, %f21;
	cvt.rn.f32.s32 	%f63, %r60;
	add.f32 	%f143, %f62, 0fBF800000;
	cvt.rzi.s32.f32 	%r104, %f143;
	cvt.rzi.s32.f32 	%r30, %f62;
	cvt.rn.f32.s32 	%f144, %r30;
	setp.gtu.f32 	%p11, %f144, %f63;
	mov.b32 	%r105, 0;
	mov.f32 	%f203, 0f00000000;
	mov.f32 	%f204, %f203;
	mov.f32 	%f205, %f203;
	mov.f32 	%f200, %f203;
	mov.f32 	%f201, %f203;
	mov.f32 	%f202, %f203;
	@%p11 bra 	$L__BB2_21;
	mov.f32 	%f202, 0f00000000;
	mov.b32 	%r105, 0;
	mov.u32 	%r101, %r30;
	mov.f32 	%f201, %f202;
	mov.f32 	%f200, %f202;
	mov.f32 	%f205, %f202;
	mov.f32 	%f204, %f202;
	mov.f32 	%f203, %f202;
$L__BB2_18:
	mul.wide.s32 	%rd30, %r101, 8;
	add.s64 	%rd9, %rd2, %rd30;
	ld.global.f32 	%f70, [%rd9];
	add.f32 	%f204, %f204, %f70;
	ld.global.f32 	%f72, [%rd9+4];
	add.f32 	%f205, %f205, %f72;
	mul.wide.s32 	%rd31, %r101, 4;
	add.s64 	%rd10, %rd1, %rd31;
	ld.global.f32 	%f74, [%rd10];
	add.f32 	%f203, %f203, %f74;
	sub.f32 	%f146, %f19, %f17;
	fma.rn.f32 	%f147, %f146, 0f3F000000, %f17;
	setp.gtu.f32 	%p12, %f72, %f147;
	@%p12 bra 	$L__BB2_20;
	add.f32 	%f201, %f201, %f70;
	add.f32 	%f202, %f202, %f72;
	add.f32 	%f200, %f200, %f74;
	add.s32 	%r105, %r105, 1;
	add.s32 	%r35, %r104, 1;
	mul.wide.s32 	%rd32, %r104, 8;
	add.s64 	%rd33, %rd2, %rd32;
	ld.global.f32 	%f148, [%rd33+8];
	ld.global.f32 	%f149, [%rd33+12];
	st.global.f32 	[%rd33+8], %f70;
	st.global.f32 	[%rd33+12], %f72;
	st.global.f32 	[%rd9], %f148;
	st.global.f32 	[%rd9+4], %f149;
	mul.wide.s32 	%rd34, %r104, 4;
	add.s64 	%rd35, %rd1, %rd34;
	ld.global.f32 	%f150, [%rd35+4];
	ld.global.f32 	%f151, [%rd10];
	st.global.f32 	[%rd35+4], %f151;
	st.global.f32 	[%rd10], %f150;
	mov.u32 	%r104, %r35;
$L__BB2_20:
	add.s32 	%r101, %r101, 1;
	cvt.rn.f32.s32 	%f152, %r101;
	setp.le.f32 	%p13, %f152, %f63;
	@%p13 bra 	$L__BB2_18;
$L__BB2_21:
	setp.lt.s32 	%p14, %r105, 1;
	@%p14 bra 	$L__BB2_23;
	cvt.rn.f32.u32 	%f153, %r105;
	div.rn.f32 	%f215, %f201, %f153;
	div.rn.f32 	%f219, %f202, %f153;
	mov.f32 	%f220, %f200;
$L__BB2_23:
	sub.f32 	%f93, %f203, %f200;
	sub.f32 	%f94, %f204, %f201;
	sub.f32 	%f95, %f205, %f202;
	sub.f32 	%f154, %f63, %f62;
	add.f32 	%f155, %f154, 0f3F800000;
	cvt.rn.f32.s32 	%f156, %r105;
	sub.f32 	%f157, %f155, %f156;
	cvt.rzi.s32.f32 	%r41, %f157;
	setp.lt.s32 	%p15, %r41, 1;
	@%p15 bra 	$L__BB2_25;
	cvt.rn.f32.u32 	%f158, %r41;
	div.rn.f32 	%f223, %f94, %f158;
	div.rn.f32 	%f222, %f95, %f158;
	mov.f32 	%f221, %f93;
$L__BB2_25:
	sub.f32 	%f159, %f19, %f17;
	fma.rn.f32 	%f101, %f159, 0f3F000000, %f17;
	sub.f32 	%f160, %f18, %f16;
	fma.rn.f32 	%f102, %f160, 0f3F000000, %f16;
	setp.ge.s32 	%p16, %r4, %r43;
	@%p16 bra 	$L__BB2_27;
	st.global.f32 	[%rd4], %f226;
	st.global.f32 	[%rd4+4], %f225;
	st.global.f32 	[%rd4+8], %f224;
	mov.b32 	%r62, -1;
	st.global.u32 	[%rd4+12], %r62;
	st.global.u32 	[%rd4+16], %r62;
	st.global.u32 	[%rd4+20], %r62;
	st.global.u32 	[%rd4+24], %r62;
	add.s32 	%r63, %r97, 1;
	st.global.u32 	[%rd4+28], %r63;
	cvt.rzi.s32.f32 	%r64, %f24;
	st.global.u32 	[%rd4+32], %r64;
	st.global.f32 	[%rd4+36], %f16;
	st.global.f32 	[%rd4+40], %f101;
	st.global.f32 	[%rd4+44], %f102;
	st.global.f32 	[%rd4+48], %f19;
$L__BB2_27:
	add.s32 	%r65, %r4, 1;
	setp.ge.s32 	%p17, %r65, %r43;
	@%p17 bra 	$L__BB2_29;
	st.global.f32 	[%rd4+52], %f223;
	st.global.f32 	[%rd4+56], %f222;
	st.global.f32 	[%rd4+60], %f221;
	mov.b32 	%r66, -1;
	st.global.u32 	[%rd4+64], %r66;
	st.global.u32 	[%rd4+68], %r66;
	st.global.u32 	[%rd4+72], %r66;
	st.global.u32 	[%rd4+76], %r66;
	add.s32 	%r67, %r104, 1;
	st.global.u32 	[%rd4+80], %r67;
	cvt.rzi.s32.f32 	%r68, %f63;
	st.global.u32 	[%rd4+84], %r68;
	st.global.f32 	[%rd4+88], %f102;
	st.global.f32 	[%rd4+92], %f101;
	st.global.f32 	[%rd4+96], %f18;
	st.global.f32 	[%rd4+100], %f19;
$L__BB2_29:
	add.s32 	%r69, %r4, 2;
	setp.ge.s32 	%p18, %r69, %r43;
	@%p18 bra 	$L__BB2_31;
	st.global.f32 	[%rd4+104], %f218;
	st.global.f32 	[%rd4+108], %f217;
	st.global.f32 	[%rd4+112], %f216;
	mov.b32 	%r70, -1;
	st.global.u32 	[%rd4+116], %r70;
	st.global.u32 	[%rd4+120], %r70;
	st.global.u32 	[%rd4+124], %r70;
	st.global.u32 	[%rd4+128], %r70;
	st.global.u32 	[%rd4+132], %r17;
	st.global.u32 	[%rd4+136], %r97;
	st.global.f32 	[%rd4+140], %f16;
	st.global.f32 	[%rd4+144], %f17;
	st.global.f32 	[%rd4+148], %f102;
	st.global.f32 	[%rd4+152], %f101;
$L__BB2_31:
	add.s32 	%r71, %r4, 3;
	setp.ge.s32 	%p19, %r71, %r43;
	@%p19 bra 	$L__BB2_41;
	st.global.f32 	[%rd4+156], %f215;
	st.global.f32 	[%rd4+160], %f219;
	st.global.f32 	[%rd4+164], %f220;
	mov.b32 	%r72, -1;
	st.global.u32 	[%rd4+168], %r72;
	st.global.u32 	[%rd4+172], %r72;
	st.global.u32 	[%rd4+176], %r72;
	st.global.u32 	[%rd4+180], %r72;
	st.global.u32 	[%rd4+184], %r30;
	st.global.u32 	[%rd4+188], %r104;
	st.global.f32 	[%rd4+192], %f102;
	st.global.f32 	[%rd4+196], %f17;
	st.global.f32 	[%rd4+200], %f18;
	st.global.f32 	[%rd4+204], %f101;
	bra.uni 	$L__BB2_41;
$L__BB2_33:
	setp.ge.s32 	%p20, %r4, %r43;
	@%p20 bra 	$L__BB2_35;
	mov.b32 	%r73, 0;
	st.global.u32 	[%rd4+28], %r73;
	mov.b32 	%r74, -1;
	st.global.u32 	[%rd4+32], %r74;
$L__BB2_35:
	add.s32 	%r75, %r4, 1;
	setp.ge.s32 	%p21, %r75, %r43;
	@%p21 bra 	$L__BB2_37;
	mov.b32 	%r76, 0;
	st.global.u32 	[%rd4+80], %r76;
	mov.b32 	%r77, -1;
	st.global.u32 	[%rd4+84], %r77;
$L__BB2_37:
	add.s32 	%r78, %r4, 2;
	setp.ge.s32 	%p22, %r78, %r43;
	@%p22 bra 	$L__BB2_39;
	mov.b32 	%r79, 0;
	st.global.u32 	[%rd4+132], %r79;
	mov.b32 	%r80, -1;
	st.global.u32 	[%rd4+136], %r80;
$L__BB2_39:
	add.s32 	%r81, %r4, 3;
	setp.ge.s32 	%p23, %r81, %r43;
	@%p23 bra 	$L__BB2_41;
	mov.b32 	%r82, 0;
	st.global.u32 	[%rd4+184], %r82;
	mov.b32 	%r83, -1;
	st.global.u32 	[%rd4+188], %r83;
$L__BB2_41:
	st.global.f32 	[%rd5], %f13;
	st.global.f32 	[%rd5+4], %f14;
	st.global.f32 	[%rd5+8], %f15;
	st.global.u32 	[%rd5+12], %r4;
	add.s32 	%r84, %r4, 1;
	st.global.u32 	[%rd5+16], %r84;
	add.s32 	%r85, %r4, 2;
	st.global.u32 	[%rd5+20], %r85;
	add.s32 	%r86, %r4, 3;
	st.global.u32 	[%rd5+24], %r86;
	st.global.u32 	[%rd5+28], %r6;
	st.global.u32 	[%rd5+32], %r7;
	st.global.f32 	[%rd5+36], %f16;
	st.global.f32 	[%rd5+40], %f17;
	st.global.f32 	[%rd5+44], %f18;
	st.global.f32 	[%rd5+48], %f19;
	mov.u32 	%r87, %ntid.x;
	mov.u32 	%r88, %nctaid.x;
	mad.lo.s32 	%r89, %r87, %r88, %r89;
	setp.lt.s32 	%p24, %r89, %r2;
	@%p24 bra 	$L__BB2_2;
$L__BB2_42:
	ret;

}
	// .globl	_Z9calculateP4vectPfP4nodeS0_if
.visible .entry _Z9calculateP4vectPfP4nodeS0_if(
	.param .u64 .ptr .align 1 _Z9calculateP4vectPfP4nodeS0_if_param_0,
	.param .u64 .ptr .align 1 _Z9calculateP4vectPfP4nodeS0_if_param_1,
	.param .u64 .ptr .align 1 _Z9calculateP4vectPfP4nodeS0_if_param_2,
	.param .u64 .ptr .align 1 _Z9calculateP4vectPfP4nodeS0_if_param_3,
	.param .u32 _Z9calculateP4vectPfP4nodeS0_if_param_4,
	.param .f32 _Z9calculateP4vectPfP4nodeS0_if_param_5
)
{
	.local .align 16 .b8 	__local_depot3[144];
	.reg .b64 	%SP;
	.reg .b64 	%SPL;
	.reg .pred 	%p<19>;
	.reg .b32 	%r<39>;
	.reg .b32 	%f<59>;
	.reg .b64 	%rd<37>;
	.reg .b64 	%fd<9>;

	mov.u64 	%SPL, __local_depot3;
	ld.param.u64 	%rd9, [_Z9calculateP4vectPfP4nodeS0_if_param_2];
	ld.param.u32 	%r20, [_Z9calculateP4vectPfP4nodeS0_if_param_4];
	ld.param.f32 	%f22, [_Z9calculateP4vectPfP4nodeS0_if_param_5];
	cvta.to.global.u64 	%rd1, %rd9;
	add.u64 	%rd2, %SPL, 0;
	mov.u32 	%r1, %ntid.x;
	mov.u32 	%r21, %ctaid.x;
	mov.u32 	%r22, %tid.x;
	mad.lo.s32 	%r33, %r1, %r21, %r22;
	setp.ge.s32 	%p1, %r33, %r20;
	@%p1 bra 	$L__BB3_25;
	mov.u32 	%r23, %nctaid.x;
	mul.lo.s32 	%r3, %r1, %r23;
$L__BB3_2:
	ld.param.u64 	%rd36, [_Z9calculateP4vectPfP4nodeS0_if_param_3];
	ld.param.u64 	%rd34, [_Z9calculateP4vectPfP4nodeS0_if_param_0];
	mov.b32 	%r38, 0;
	st.local.u32 	[%rd2], %r38;
	cvta.to.global.u64 	%rd11, %rd34;
	mul.wide.s32 	%rd12, %r33, 8;
	add.s64 	%rd13, %rd11, %rd12;
	ld.global.f32 	%f1, [%rd13];
	ld.global.f32 	%f2, [%rd13+4];
	cvta.to.global.u64 	%rd14, %rd36;
	add.s64 	%rd3, %rd14, %rd12;
	mul.wide.s32 	%rd16, %r33, 4;
$L__BB3_3:
	mov.u32 	%r5, %r38;
	ld.param.u64 	%rd35, [_Z9calculateP4vectPfP4nodeS0_if_param_1];
	cvta.to.global.u64 	%rd15, %rd35;
	add.s64 	%rd4, %rd15, %rd16;
	mul.wide.u32 	%rd17, %r5, 4;
	add.s64 	%rd5, %rd2, %rd17;
	ld.local.u32 	%r6, [%rd5];
	add.s32 	%r38, %r5, -1;
	mul.wide.s32 	%rd18, %r6, 52;
	add.s64 	%rd19, %rd1, %rd18;
	ld.global.f32 	%f3, [%rd19];
	ld.global.f32 	%f4, [%rd19+4];
	ld.global.f32 	%f5, [%rd19+8];
	ld.global.u32 	%r8, [%rd19+12];
	ld.global.u32 	%r9, [%rd19+16];
	ld.global.u32 	%r10, [%rd19+20];
	ld.global.u32 	%r11, [%rd19+24];
	ld.global.f32 	%f23, [%rd19+36];
	ld.global.f32 	%f24, [%rd19+40];
	ld.global.f32 	%f25, [%rd19+44];
	ld.global.f32 	%f26, [%rd19+48];
	sub.f32 	%f27, %f25, %f23;
	sub.f32 	%f28, %f26, %f24;
	max.f32 	%f29, %f27, %f28;
	sub.f32 	%f30, %f1, %f3;
	sub.f32 	%f31, %f2, %f4;
	mul.f32 	%f32, %f31, %f31;
	fma.rn.f32 	%f33, %f30, %f30, %f32;
	sqrt.rn.f32 	%f34, %f33;
	setp.gt.f32 	%p2, %f34, 0f00000000;
	div.rn.f32 	%f35, %f29, %f34;
	selp.f32 	%f36, %f35, 0f7F7FFFFF, %p2;
	setp.geu.f32 	%p3, %f36, %f22;
	@%p3 bra 	$L__BB3_7;
	ld.global.f32 	%f46, [%rd4];
	cvt.f64.f32 	%fd5, %f5;
	mul.f64 	%fd6, %fd5, 0d3DD258775E37FA03;
	cvt.f64.f32 	%fd7, %f46;
	mul.f64 	%fd8, %fd6, %fd7;
	cvt.rn.f32.f64 	%f47, %fd8;
	sub.f32 	%f55, %f4, %f2;
	mul.f32 	%f48, %f55, %f55;
	sub.f32 	%f56, %f3, %f1;
	fma.rn.f32 	%f49, %f56, %f56, %f48;
	setp.gt.f32 	%p15, %f49, 0f00000000;
	div.rn.f32 	%f50, %f47, %f49;
	selp.f32 	%f8, %f50, %f47, %p15;
	sqrt.rn.f32 	%f9, %f49;
	setp.leu.f32 	%p16, %f9, 0f00000000;
	@%p16 bra 	$L__BB3_6;
	div.rn.f32 	%f55, %f55, %f9;
	div.rn.f32 	%f56, %f56, %f9;
$L__BB3_6:
	ld.global.f32 	%f51, [%rd3];
	fma.rn.f32 	%f52, %f8, %f56, %f51;
	st.global.f32 	[%rd3], %f52;
	ld.global.f32 	%f53, [%rd3+4];
	fma.rn.f32 	%f54, %f8, %f55, %f53;
	st.global.f32 	[%rd3+4], %f54;
	bra.uni 	$L__BB3_23;
$L__BB3_7:
	setp.lt.s32 	%p4, %r6, 21845;
	@%p4 bra 	$L__BB3_11;
	ld.global.f32 	%f37, [%rd4];
	cvt.f64.f32 	%fd1, %f5;
	mul.f64 	%fd2, %fd1, 0d3DD258775E37FA03;
	cvt.f64.f32 	%fd3, %f37;
	mul.f64 	%fd4, %fd2, %fd3;
	cvt.rn.f32.f64 	%f38, %fd4;
	sub.f32 	%f57, %f4, %f2;
	mul.f32 	%f39, %f57, %f57;
	sub.f32 	%f58, %f3, %f1;
	fma.rn.f32 	%f40, %f58, %f58, %f39;
	setp.gt.f32 	%p13, %f40, 0f00000000;
	div.rn.f32 	%f41, %f38, %f40;
	selp.f32 	%f16, %f41, %f38, %p13;
	sqrt.rn.f32 	%f17, %f40;
	setp.leu.f32 	%p14, %f17, 0f00000000;
	@%p14 bra 	$L__BB3_10;
	div.rn.f32 	%f57, %f57, %f17;
	div.rn.f32 	%f58, %f58, %f17;
$L__BB3_10:
	ld.global.f32 	%f42, [%rd3];
	fma.rn.f32 	%f43, %f16, %f58, %f42;
	st.global.f32 	[%rd3], %f43;
	ld.global.f32 	%f44, [%rd3+4];
	fma.rn.f32 	%f45, %f16, %f57, %f44;
	st.global.f32 	[%rd3+4], %f45;
	bra.uni 	$L__BB3_23;
$L__BB3_11:
	setp.eq.s32 	%p5, %r8, -1;
	@%p5 bra 	$L__BB3_14;
	mul.wide.s32 	%rd20, %r8, 52;
	add.s64 	%rd21, %rd1, %rd20;
	ld.global.u32 	%r25, [%rd21+28];
	ld.global.u32 	%r26, [%rd21+32];
	setp.gt.s32 	%p6, %r25, %r26;
	@%p6 bra 	$L__BB3_14;
	st.local.u32 	[%rd5], %r8;
	mov.u32 	%r38, %r5;
$L__BB3_14:
	setp.eq.s32 	%p7, %r9, -1;
	@%p7 bra 	$L__BB3_17;
	mul.wide.s32 	%rd22, %r9, 52;
	add.s64 	%rd23, %rd1, %rd22;
	ld.global.u32 	%r27, [%rd23+28];
	ld.global.u32 	%r28, [%rd23+32];
	setp.gt.s32 	%p8, %r27, %r28;
	@%p8 bra 	$L__BB3_17;
	add.s32 	%r38, %r38, 1;
	mul.wide.u32 	%rd24, %r38, 4;
	add.s64 	%rd25, %rd2, %rd24;
	st.local.u32 	[%rd25], %r9;
$L__BB3_17:
	setp.eq.s32 	%p9, %r10, -1;
	@%p9 bra 	$L__BB3_20;
	mul.wide.s32 	%rd26, %r10, 52;
	add.s64 	%rd27, %rd1, %rd26;
	ld.global.u32 	%r29, [%rd27+28];
	ld.global.u32 	%r30, [%rd27+32];
	setp.gt.s32 	%p10, %r29, %r30;
	@%p10 bra 	$L__BB3_20;
	add.s32 	%r38, %r38, 1;
	mul.wide.u32 	%rd28, %r38, 4;
	add.s64 	%rd29, %rd2, %rd28;
	st.local.u32 	[%rd29], %r10;
$L__BB3_20:
	setp.eq.s32 	%p11, %r11, -1;
	@%p11 bra 	$L__BB3_23;
	mul.wide.s32 	%rd30, %r11, 52;
	add.s64 	%rd31, %rd1, %rd30;
	ld.global.u32 	%r31, [%rd31+28];
	ld.global.u32 	%r32, [%rd31+32];
	setp.gt.s32 	%p12, %r31, %r32;
	@%p12 bra 	$L__BB3_23;
	add.s32 	%r38, %r38, 1;
	mul.wide.u32 	%rd32, %r38, 4;
	add.s64 	%rd33, %rd2, %rd32;
	st.local.u32 	[%rd33], %r11;
$L__BB3_23:
	setp.gt.s32 	%p17, %r38, -1;
	@%p17 bra 	$L__BB3_3;
	add.s32 	%r33, %r33, %r3;
	setp.lt.s32 	%p18, %r33, %r20;
	@%p18 bra 	$L__BB3_2;
$L__BB3_25:
	ret;

}


// ===== COMPILED SASS (sm_100) =====

	.target	sm_100

	.elftype	@"ET_EXEC"


//--------------------- .note.nv.tkinfo           --------------------------
	.section	.note.nv.tkinfo,"",@"SHT_NOTE"
	.sectionflags	@"SHF_NOTE_NV_TKINFO"
	.tkinfo
        /*0018*/ 	.word	0x00000002
        /*0030*/ 	.string	""
        /*0030*/ 	.string	"ptxas"
        /*0030*/ 	.string	"Cuda compilation tools, release 13.0, V13.0.88"
        /*0030*/ 	.string	"Build cuda_13.0.r13.0/compiler.36424714_0"
        /*0030*/ 	.string	"-arch sm_100 -m 64 "



//--------------------- .note.nv.cuinfo           --------------------------
	.section	.note.nv.cuinfo,"",@"SHT_NOTE"
	.sectionflags	@"SHF_NOTE_NV_CUINFO"
        /*0018*/ 	.short	0x0002
        /*001a*/ 	.short	0x0064
        /*001c*/ 	.short	0x0082
	.zero		2


//--------------------- .nv.info                  --------------------------
	.section	.nv.info,"",@"SHT_CUDA_INFO"
	.align	4


	//----- nvinfo : EIATTR_REGCOUNT
	.align		4
        /*0000*/ 	.byte	0x04, 0x2f
        /*0002*/ 	.short	(.L_1 - .L_0)
	.align		4
.L_0:
        /*0004*/ 	.word	index@(_Z10findMinMaxP4vectS0_S0_i)
        /*0008*/ 	.word	0x00000012


	//----- nvinfo : EIATTR_FRAME_SIZE
	.align		4
.L_1:
        /*000c*/ 	.byte	0x04, 0x11
        /*000e*/ 	.short	(.L_3 - .L_2)
	.align		4
.L_2:
        /*0010*/ 	.word	index@(_Z10findMinMaxP4vectS0_S0_i)
        /*0014*/ 	.word	0x00000000


	//----- nvinfo : EIATTR_REGCOUNT
	.align		4
.L_3:
        /*0018*/ 	.byte	0x04, 0x2f
        /*001a*/ 	.short	(.L_5 - .L_4)
	.align		4
.L_4:
        /*001c*/ 	.word	index@(_Z11findMMinMaxP4vectS0_S0_S0_i)
        /*0020*/ 	.word	0x00000014


	//----- nvinfo : EIATTR_FRAME_SIZE
	.align		4
.L_5:
        /*0024*/ 	.byte	0x04, 0x11
        /*0026*/ 	.short	(.L_7 - .L_6)
	.align		4
.L_6:
        /*0028*/ 	.word	index@(_Z11findMMinMaxP4vectS0_S0_S0_i)
        /*002c*/ 	.word	0x00000000


	//----- nvinfo : EIATTR_REGCOUNT
	.align		4
.L_7:
        /*0030*/ 	.byte	0x04, 0x2f
        /*0032*/ 	.short	(.L_9 - .L_8)
	.align		4
.L_8:
        /*0034*/ 	.word	index@(_Z9constructP4vectPfP4nodeii)
        /*0038*/ 	.word	0x00000040


	//----- nvinfo : EIATTR_FRAME_SIZE
	.align		4
.L_9:
        /*003c*/ 	.byte	0x04, 0x11
        /*003e*/ 	.short	(.L_11 - .L_10)
	.align		4
.L_10:
        /*0040*/ 	.word	index@($__internal_2_$__cuda_sm3x_div_rn_noftz_f32_slowpath)
        /*0044*/ 	.word	0x00000000


	//----- nvinfo : EIATTR_FRAME_SIZE
	.align		4
.L_11:
        /*0048*/ 	.byte	0x04, 0x11
        /*004a*/ 	.short	(.L_13 - .L_12)
	.align		4
.L_12:
        /*004c*/ 	.word	index@(_Z9constructP4vectPfP4nodeii)
        /*0050*/ 	.word	0x00000000


	//----- nvinfo : EIATTR_REGCOUNT
	.align		4
.L_13:
        /*0054*/ 	.byte	0x04, 0x2f
        /*0056*/ 	.short	(.L_15 - .L_14)
	.align		4
.L_14:
        /*0058*/ 	.word	index@(_Z9calculateP4vectPfP4nodeS0_if)
        /*005c*/ 	.word	0x00000020


	//----- nvinfo : EIATTR_FRAME_SIZE
	.align		4
.L_15:
        /*0060*/ 	.byte	0x04, 0x11
        /*0062*/ 	.short	(.L_17 - .L_16)
	.align		4
.L_16:
        /*0064*/ 	.word	index@($__internal_1_$__cuda_sm3x_div_rn_noftz_f32_slowpath)
        /*0068*/ 	.word	0x00000090


	//----- nvinfo : EIATTR_FRAME_SIZE
	.align		4
.L_17:
        /*006c*/ 	.byte	0x04, 0x11
        /*006e*/ 	.short	(.L_19 - .L_18)
	.align		4
.L_18:
        /*0070*/ 	.word	index@($__internal_0_$__cuda_sm20_sqrt_rn_f32_slowpath)
        /*0074*/ 	.word	0x00000090


	//----- nvinfo : EIATTR_FRAME_SIZE
	.align		4
.L_19:
        /*0078*/ 	.byte	0x04, 0x11
        /*007a*/ 	.short	(.L_21 - .L_20)
	.align		4
.L_20:
        /*007c*/ 	.word	index@(_Z9calculateP4vectPfP4nodeS0_if)
        /*0080*/ 	.word	0x00000090


	//----- nvinfo : EIATTR_MIN_STACK_SIZE
	.align		4
.L_21:
        /*0084*/ 	.byte	0x04, 0x12
        /*0086*/ 	.short	(.L_23 - .L_22)
	.align		4
.L_22:
        /*0088*/ 	.word	index@(_Z9calculateP4vectPfP4nodeS0_if)
        /*008c*/ 	.word	0x00000090


	//----- nvinfo : EIATTR_MIN_STACK_SIZE
	.align		4
.L_23:
        /*0090*/ 	.byte	0x04, 0x12
        /*0092*/ 	.short	(.L_25 - .L_24)
	.align		4
.L_24:
        /*0094*/ 	.word	index@(_Z9constructP4vectPfP4nodeii)
        /*0098*/ 	.word	0x00000000


	//----- nvinfo : EIATTR_MIN_STACK_SIZE
	.align		4
.L_25:
        /*009c*/ 	.byte	0x04, 0x12
        /*009e*/ 	.short	(.L_27 - .L_26)
	.align		4
.L_26:
        /*00a0*/ 	.word	index@(_Z11findMMinMaxP4vectS0_S0_S0_i)
        /*00a4*/ 	.word	0x00000000


	//----- nvinfo : EIATTR_MIN_STACK_SIZE
	.align		4
.L_27:
        /*00a8*/ 	.byte	0x04, 0x12
        /*00aa*/ 	.short	(.L_29 - .L_28)
	.align		4
.L_28:
        /*00ac*/ 	.word	index@(_Z10findMinMaxP4vectS0_S0_i)
        /*00b0*/ 	.word	0x00000000
.L_29:


//--------------------- .nv.compat                --------------------------
	.section	.nv.compat,"",@"SHT_CUDA_COMPAT_INFO"
	.align	4
        /*0000*/ 	.byte	0x02, 0x09, 0x00, 0x00, 0x02, 0x02, 0x01, 0x00, 0x02, 0x05, 0x05, 0x00, 0x03, 0x07, 0x01, 0x01
        /*0010*/ 	.byte	0x02, 0x03, 0x00, 0x00, 0x02, 0x06, 0x01, 0x00, 0x04, 0x0b, 0x08, 0x00, 0x01, 0x00, 0x00, 0x00
        /*0020*/ 	.byte	0x00, 0x00, 0x00, 0x00


//--------------------- .nv.info._Z9calculateP4vectPfP4nodeS0_if --------------------------
	.section	.nv.info._Z9calculateP4vectPfP4nodeS0_if,"",@"SHT_CUDA_INFO"
	.sectionflags	@""
	.align	4


	//----- nvinfo : EIATTR_CUDA_API_VERSION
	.align		4
        /*0000*/ 	.byte	0x04, 0x37
        /*0002*/ 	.short	(.L_31 - .L_30)
.L_30:
        /*0004*/ 	.word	0x00000082


	//----- nvinfo : EIATTR_KPARAM_INFO
	.align		4
.L_31:
        /*0008*/ 	.byte	0x04, 0x17
        /*000a*/ 	.short	(.L_33 - .L_32)
.L_32:
        /*000c*/ 	.word	0x00000000
        /*0010*/ 	.short	0x0005
        /*0012*/ 	.short	0x0024
        /*0014*/ 	.byte	0x00, 0xf0, 0x11, 0x00


	//----- nvinfo : EIATTR_KPARAM_INFO
	.align		4
.L_33:
        /*0018*/ 	.byte	0x04, 0x17
        /*001a*/ 	.short	(.L_35 - .L_34)
.L_34:
        /*001c*/ 	.word	0x00000000
        /*0020*/ 	.short	0x0004
        /*0022*/ 	.short	0x0020
        /*0024*/ 	.byte	0x00, 0xf0, 0x11, 0x00


	//----- nvinfo : EIATTR_KPARAM_INFO
	.align		4
.L_35:
        /*0028*/ 	.byte	0x04, 0x17
        /*002a*/ 	.short	(.L_37 - .L_36)
.L_36:
        /*002c*/ 	.word	0x00000000
        /*0030*/ 	.short	0x0003
        /*0032*/ 	.short	0x0018
        /*0034*/ 	.byte	0x00, 0xf5, 0x21, 0x00


	//----- nvinfo : EIATTR_KPARAM_INFO
	.align		4
.L_37:
        /*0038*/ 	.byte	0x04, 0x17
        /*003a*/ 	.short	(.L_39 - .L_38)
.L_38:
        /*003c*/ 	.word	0x00000000
        /*0040*/ 	.short	0x0002
        /*0042*/ 	.short	0x0010
        /*0044*/ 	.byte	0x00, 0xf5, 0x21, 0x00


	//----- nvinfo : EIATTR_KPARAM_INFO
	.align		4
.L_39:
        /*0048*/ 	.byte	0x04, 0x17
        /*004a*/ 	.short	(.L_41 - .L_40)
.L_40:
        /*004c*/ 	.word	0x00000000
        /*0050*/ 	.short	0x0001
        /*0052*/ 	.short	0x0008
        /*0054*/ 	.byte	0x00, 0xf5, 0x21, 0x00


	//----- nvinfo : EIATTR_KPARAM_INFO
	.align		4
.L_41:
        /*0058*/ 	.byte	0x04, 0x17
        /*005a*/ 	.short	(.L_43 - .L_42)
.L_42:
        /*005c*/ 	.word	0x00000000
        /*0060*/ 	.short	0x0000
        /*0062*/ 	.short	0x0000
        /*0064*/ 	.byte	0x00, 0xf5, 0x21, 0x00


	//----- nvinfo : EIATTR_SPARSE_MMA_MASK
	.align		4
.L_43:
        /*0068*/ 	.byte	0x03, 0x50
        /*006a*/ 	.short	0x0000


	//----- nvinfo : EIATTR_MAXREG_COUNT
	.align		4
        /*006c*/ 	.byte	0x03, 0x1b
        /*006e*/ 	.short	0x00ff


	//----- nvinfo : EIATTR_MERCURY_ISA_VERSION
	.align		4
        /*0070*/ 	.byte	0x03, 0x5f
        /*0072*/ 	.short	0x0101


	//----- nvinfo : EIATTR_VRC_CTA_INIT_COUNT
	.align		4
        /*0074*/ 	.byte	0x02, 0x4a
	.zero		1
	.zero		1


	//----- nvinfo : EIATTR_EXIT_INSTR_OFFSETS
	.align		4
        /*0078*/ 	.byte	0x04, 0x1c
        /*007a*/ 	.short	(.L_45 - .L_44)


	//   ....[0]....
.L_44:
        /*007c*/ 	.word	0x00000080


	//   ....[1]....
        /*0080*/ 	.word	0x000012d0


	//----- nvinfo : EIATTR_CRS_STACK_SIZE
	.align		4
.L_45:
        /*0084*/ 	.byte	0x04, 0x1e
        /*0086*/ 	.short	(.L_47 - .L_46)
.L_46:
        /*0088*/ 	.word	0x00000000


	//----- nvinfo : EIATTR_CBANK_PARAM_SIZE
	.align		4
.L_47:
        /*008c*/ 	.byte	0x03, 0x19
        /*008e*/ 	.short	0x0028


	//----- nvinfo : EIATTR_PARAM_CBANK
	.align		4
        /*0090*/ 	.byte	0x04, 0x0a
        /*0092*/ 	.short	(.L_49 - .L_48)
	.align		4
.L_48:
        /*0094*/ 	.word	index@(.nv.constant0._Z9calculateP4vectPfP4nodeS0_if)
        /*0098*/ 	.short	0x0380
        /*009a*/ 	.short	0x0028


	//----- nvinfo : EIATTR_SW_WAR
	.align		4
.L_49:
        /*009c*/ 	.byte	0x04, 0x36
        /*009e*/ 	.short	(.L_51 - .L_50)
.L_50:
        /*00a0*/ 	.word	0x00000008
.L_51:


//--------------------- .nv.info._Z9constructP4vectPfP4nodeii --------------------------
	.section	.nv.info._Z9constructP4vectPfP4nodeii,"",@"SHT_CUDA_INFO"
	.sectionflags	@""
	.align	4


	//----- nvinfo : EIATTR_CUDA_API_VERSION
	.align		4
        /*0000*/ 	.byte	0x04, 0x37
        /*0002*/ 	.short	(.L_53 - .L_52)
.L_52:
        /*0004*/ 	.word	0x00000082


	//----- nvinfo : EIATTR_KPARAM_INFO
	.align		4
.L_53:
        /*0008*/ 	.byte	0x04, 0x17
        /*000a*/ 	.short	(.L_55 - .L_54)
.L_54:
        /*000c*/ 	.word	0x00000000
        /*0010*/ 	.short	0x0004
        /*0012*/ 	.short	0x001c
        /*0014*/ 	.byte	0x00, 0xf0, 0x11, 0x00


	//----- nvinfo : EIATTR_KPARAM_INFO
	.align		4
.L_55:
        /*0018*/ 	.byte	0x04, 0x17
        /*001a*/ 	.short	(.L_57 - .L_56)
.L_56:
        /*001c*/ 	.word	0x00000000
        /*0020*/ 	.short	0x0003
        /*0022*/ 	.short	0x0018
        /*0024*/ 	.byte	0x00, 0xf0, 0x11, 0x00


	//----- nvinfo : EIATTR_KPARAM_INFO
	.align		4
.L_57:
        /*0028*/ 	.byte	0x04, 0x17
        /*002a*/ 	.short	(.L_59 - .L_58)
.L_58:
        /*002c*/ 	.word	0x00000000
        /*0030*/ 	.short	0x0002
        /*0032*/ 	.short	0x0010
        /*0034*/ 	.byte	0x00, 0xf5, 0x21, 0x00


	//----- nvinfo : EIATTR_KPARAM_INFO
	.align		4
.L_59:
        /*0038*/ 	.byte	0x04, 0x17
        /*003a*/ 	.short	(.L_61 - .L_60)
.L_60:
        /*003c*/ 	.word	0x00000000
        /*0040*/ 	.short	0x0001
        /*0042*/ 	.short	0x0008
        /*0044*/ 	.byte	0x00, 0xf5, 0x21, 0x00


	//----- nvinfo : EIATTR_KPARAM_INFO
	.align		4
.L_61:
        /*0048*/ 	.byte	0x04, 0x17
        /*004a*/ 	.short	(.L_63 - .L_62)
.L_62:
        /*004c*/ 	.word	0x00000000
        /*0050*/ 	.short	0x0000
        /*0052*/ 	.short	0x0000
        /*0054*/ 	.byte	0x00, 0xf5, 0x21, 0x00


	//----- nvinfo : EIATTR_SPARSE_MMA_MASK
	.align		4
.L_63:
        /*0058*/ 	.byte	0x03, 0x50
        /*005a*/ 	.short	0x0000


	//----- nvinfo : EIATTR_MAXREG_COUNT
	.align		4
        /*005c*/ 	.byte	0x03, 0x1b
        /*005e*/ 	.short	0x00ff


	//----- nvinfo : EIATTR_MERCURY_ISA_VERSION
	.align		4
        /*0060*/ 	.byte	0x03, 0x5f
        /*0062*/ 	.short	0x0101


	//----- nvinfo : EIATTR_VRC_CTA_INIT_COUNT
	.align		4
        /*0064*/ 	.byte	0x02, 0x4a
	.zero		1
	.zero		1


	//----- nvinfo : EIATTR_EXIT_INSTR_OFFSETS
	.align		4
        /*0068*/ 	.byte	0x04, 0x1c
        /*006a*/ 	.short	(.L_65 - .L_64)


	//   ....[0]....
.L_64:
        /*006c*/ 	.word	0x000000c0


	//   ....[1]....
        /*0070*/ 	.word	0x00001d10


	//----- nvinfo : EIATTR_CRS_STACK_SIZE
	.align		4
.L_65:
        /*0074*/ 	.byte	0x04, 0x1e
        /*0076*/ 	.short	(.L_67 - .L_66)
.L_66:
        /*0078*/ 	.word	0x00000000


	//----- nvinfo : EIATTR_CBANK_PARAM_SIZE
	.align		4
.L_67:
        /*007c*/ 	.byte	0x03, 0x19
        /*007e*/ 	.short	0x0020


	//----- nvinfo : EIATTR_PARAM_CBANK
	.align		4
        /*0080*/ 	.byte	0x04, 0x0a
        /*0082*/ 	.short	(.L_69 - .L_68)
	.align		4
.L_68:
        /*0084*/ 	.word	index@(.nv.constant0._Z9constructP4vectPfP4nodeii)
        /*0088*/ 	.short	0x0380
        /*008a*/ 	.short	0x0020


	//----- nvinfo : EIATTR_SW_WAR
	.align		4
.L_69:
        /*008c*/ 	.byte	0x04, 0x36
        /*008e*/ 	.short	(.L_71 - .L_70)
.L_70:
        /*0090*/ 	.word	0x00000008
.L_71:


//--------------------- .nv.info._Z11findMMinMaxP4vectS0_S0_S0_i --------------------------
	.section	.nv.info._Z11findMMinMaxP4vectS0_S0_S0_i,"",@"SHT_CUDA_INFO"
	.sectionflags	@""
	.align	4


	//----- nvinfo : EIATTR_CUDA_API_VERSION
	.align		4
        /*0000*/ 	.byte	0x04, 0x37
        /*0002*/ 	.short	(.L_73 - .L_72)
.L_72:
        /*0004*/ 	.word	0x00000082


	//----- nvinfo : EIATTR_KPARAM_INFO
	.align		4
.L_73:
        /*0008*/ 	.byte	0x04, 0x17
        /*000a*/ 	.short	(.L_75 - .L_74)
.L_74:
        /*000c*/ 	.word	0x00000000
        /*0010*/ 	.short	0x0004
        /*0012*/ 	.short	0x0020
        /*0014*/ 	.byte	0x00, 0xf0, 0x11, 0x00


	//----- nvinfo : EIATTR_KPARAM_INFO
	.align		4
.L_75:
        /*0018*/ 	.byte	0x04, 0x17
        /*001a*/ 	.short	(.L_77 - .L_76)
.L_76:
        /*001c*/ 	.word	0x00000000
        /*0020*/ 	.short	0x0003
        /*0022*/ 	.short	0x0018
        /*0024*/ 	.byte	0x00, 0xf5, 0x21, 0x00


	//----- nvinfo : EIATTR_KPARAM_INFO
	.align		4
.L_77:
        /*0028*/ 	.byte	0x04, 0x17
        /*002a*/ 	.short	(.L_79 - .L_78)
.L_78:
        /*002c*/ 	.word	0x00000000
        /*0030*/ 	.short	0x0002
        /*0032*/ 	.short	0x0010
        /*0034*/ 	.byte	0x00, 0xf5, 0x21, 0x00


	//----- nvinfo : EIATTR_KPARAM_INFO
	.align		4
.L_79:
        /*0038*/ 	.byte	0x04, 0x17
        /*003a*/ 	.short	(.L_81 - .L_80)
.L_80:
        /*003c*/ 	.word	0x00000000
        /*0040*/ 	.short	0x0001
        /*0042*/ 	.short	0x0008
        /*0044*/ 	.byte	0x00, 0xf5, 0x21, 0x00


	//----- nvinfo : EIATTR_KPARAM_INFO
	.align		4
.L_81:
        /*0048*/ 	.byte	0x04, 0x17
        /*004a*/ 	.short	(.L_83 - .L_82)
.L_82:
        /*004c*/ 	.word	0x00000000
        /*0050*/ 	.short	0x0000
        /*0052*/ 	.short	0x0000
        /*0054*/ 	.byte	0x00, 0xf5, 0x21, 0x00


	//----- nvinfo : EIATTR_SPARSE_MMA_MASK
	.align		4
.L_83:
        /*0058*/ 	.byte	0x03, 0x50
        /*005a*/ 	.short	0x0000


	//----- nvinfo : EIATTR_MAXREG_COUNT
	.align		4
        /*005c*/ 	.byte	0x03, 0x1b
        /*005e*/ 	.short	0x00ff


	//----- nvinfo : EIATTR_NUM_BARRIERS
	.align		4
        /*0060*/ 	.byte	0x02, 0x4c
        /*0062*/ 	.byte	0x01
	.zero		1


	//----- nvinfo : EIATTR_MERCURY_ISA_VERSION
	.align		4
        /*0064*/ 	.byte	0x03, 0x5f
        /*0066*/ 	.short	0x0101


	//----- nvinfo : EIATTR_VRC_CTA_INIT_COUNT
	.align		4
        /*0068*/ 	.byte	0x02, 0x4a
	.zero		1
	.zero		1


	//----- nvinfo : EIATTR_EXIT_INSTR_OFFSETS
	.align		4
        /*006c*/ 	.byte	0x04, 0x1c
        /*006e*/ 	.short	(.L_85 - .L_84)


	//   ....[0]....
.L_84:
        /*0070*/ 	.word	0x000004a0


	//   ....[1]....
        /*0074*/ 	.word	0x00000580


	//----- nvinfo : EIATTR_CRS_STACK_SIZE
	.align		4
.L_85:
        /*0078*/ 	.byte	0x04, 0x1e
        /*007a*/ 	.short	(.L_87 - .L_86)
.L_86:
        /*007c*/ 	.word	0x00000000


	//----- nvinfo : EIATTR_CBANK_PARAM_SIZE
	.align		4
.L_87:
        /*0080*/ 	.byte	0x03, 0x19
        /*0082*/ 	.short	0x0024


	//----- nvinfo : EIATTR_PARAM_CBANK
	.align		4
        /*0084*/ 	.byte	0x04, 0x0a
        /*0086*/ 	.short	(.L_89 - .L_88)
	.align		4
.L_88:
        /*0088*/ 	.word	index@(.nv.constant0._Z11findMMinMaxP4vectS0_S0_S0_i)
        /*008c*/ 	.short	0x0380
        /*008e*/ 	.short	0x0024


	//----- nvinfo : EIATTR_SW_WAR
	.align		4
.L_89:
        /*0090*/ 	.byte	0x04, 0x36
        /*0092*/ 	.short	(.L_91 - .L_90)
.L_90:
        /*0094*/ 	.word	0x00000008
.L_91:


//--------------------- .nv.info._Z10findMinMaxP4vectS0_S0_i --------------------------
	.section	.nv.info._Z10findMinMaxP4vectS0_S0_i,"",@"SHT_CUDA_INFO"
	.sectionflags	@""
	.align	4


	//----- nvinfo : EIATTR_CUDA_API_VERSION
	.align		4
        /*0000*/ 	.byte	0x04, 0x37
        /*0002*/ 	.short	(.L_93 - .L_92)
.L_92:
        /*0004*/ 	.word	0x00000082


	//----- nvinfo : EIATTR_KPARAM_INFO
	.align		4
.L_93:
        /*0008*/ 	.byte	0x04, 0x17
        /*000a*/ 	.short	(.L_95 - .L_94)
.L_94:
        /*000c*/ 	.word	0x00000000
        /*0010*/ 	.short	0x0003
        /*0012*/ 	.short	0x0018
        /*0014*/ 	.byte	0x00, 0xf0, 0x11, 0x00


	//----- nvinfo : EIATTR_KPARAM_INFO
	.align		4
.L_95:
        /*0018*/ 	.byte	0x04, 0x17
        /*001a*/ 	.short	(.L_97 - .L_96)
.L_96:
        /*001c*/ 	.word	0x00000000
        /*0020*/ 	.short	0x0002
        /*0022*/ 	.short	0x0010
        /*0024*/ 	.byte	0x00, 0xf5, 0x21, 0x00


	//----- nvinfo : EIATTR_KPARAM_INFO
	.align		4
.L_97:
        /*0028*/ 	.byte	0x04, 0x17
        /*002a*/ 	.short	(.L_99 - .L_98)
.L_98:
        /*002c*/ 	.word	0x00000000
        /*0030*/ 	.short	0x0001
        /*0032*/ 	.short	0x0008
        /*0034*/ 	.byte	0x00, 0xf5, 0x21, 0x00


	//----- nvinfo : EIATTR_KPARAM_INFO
	.align		4
.L_99:
        /*0038*/ 	.byte	0x04, 0x17
        /*003a*/ 	.short	(.L_101 - .L_100)
.L_100:
        /*003c*/ 	.word	0x00000000
        /*0040*/ 	.short	0x0000
        /*0042*/ 	.short	0x0000
        /*0044*/ 	.byte	0x00, 0xf5, 0x21, 0x00


	//----- nvinfo : EIATTR_SPARSE_MMA_MASK
	.align		4
.L_101:
        /*0048*/ 	.byte	0x03, 0x50
        /*004a*/ 	.short	0x0000


	//----- nvinfo : EIATTR_MAXREG_COUNT
	.align		4
        /*004c*/ 	.byte	0x03, 0x1b
        /*004e*/ 	.short	0x00ff


	//----- nvinfo : EIATTR_NUM_BARRIERS
	.align		4
        /*0050*/ 	.byte	0x02, 0x4c
        /*0052*/ 	.byte	0x01
	.zero		1


	//----- nvinfo : EIATTR_MERCURY_ISA_VERSION
	.align		4
        /*0054*/ 	.byte	0x03, 0x5f
        /*0056*/ 	.short	0x0101


	//----- nvinfo : EIATTR_VRC_CTA_INIT_COUNT
	.align		4
        /*0058*/ 	.byte	0x02, 0x4a
	.zero		1
	.zero		1


	//----- nvinfo : EIATTR_EXIT_INSTR_OFFSETS
	.align		4
        /*005c*/ 	.byte	0x04, 0x1c
        /*005e*/ 	.short	(.L_103 - .L_102)


	//   ....[0]....
.L_102:
        /*0060*/ 	.word	0x00000460


	//   ....[1]....
        /*0064*/ 	.word	0x00000540


	//----- nvinfo : EIATTR_CRS_STACK_SIZE
	.align		4
.L_103:
        /*0068*/ 	.byte	0x04, 0x1e
        /*006a*/ 	.short	(.L_105 - .L_104)
.L_104:
        /*006c*/ 	.word	0x00000000


	//----- nvinfo : EIATTR_CBANK_PARAM_SIZE
	.align		4
.L_105:
        /*0070*/ 	.byte	0x03, 0x19
        /*0072*/ 	.short	0x001c


	//----- nvinfo : EIATTR_PARAM_CBANK
	.align		4
        /*0074*/ 	.byte	0x04, 0x0a
        /*0076*/ 	.short	(.L_107 - .L_106)
	.align		4
.L_106:
        /*0078*/ 	.word	index@(.nv.constant0._Z10findMinMaxP4vectS0_S0_i)
        /*007c*/ 	.short	0x0380
        /*007e*/ 	.short	0x001c


	//----- nvinfo : EIATTR_SW_WAR
	.align		4
.L_107:
        /*0080*/ 	.byte	0x04, 0x36
        /*0082*/ 	.short	(.L_109 - .L_108)
.L_108:
        /*0084*/ 	.word	0x00000008
.L_109:


//--------------------- .nv.callgraph             --------------------------
	.section	.nv.callgraph,"",@"SHT_CUDA_CALLGRAPH"
	.align	4
	.sectionentsize	8
	.align		4
        /*0000*/ 	.word	0x00000000
	.align		4
        /*0004*/ 	.word	0xffffffff
	.align		4
        /*0008*/ 	.word	0x00000000
	.align		4
        /*000c*/ 	.word	0xfffffffe
	.align		4
        /*0010*/ 	.word	0x00000000
	.align		4
        /*0014*/ 	.word	0xfffffffd
	.align		4
        /*0018*/ 	.word	0x00000000
	.align		4
        /*001c*/ 	.word	0xfffffffc


//--------------------- .text._Z9calculateP4vectPfP4nodeS0_if --------------------------
	.section	.text._Z9calculateP4vectPfP4nodeS0_if,"ax",@progbits
	.align	128
        .global         _Z9calculateP4vectPfP4nodeS0_if
        .type           _Z9calculateP4vectPfP4nodeS0_if,@function
        .size           _Z9calculateP4vectPfP4nodeS0_if,(.L_x_125 - _Z9calculateP4vectPfP4nodeS0_if)
        .other          _Z9calculateP4vectPfP4nodeS0_if,@"STO_CUDA_ENTRY STV_DEFAULT"
_Z9calculateP4vectPfP4nodeS0_if:
.text._Z9calculateP4vectPfP4nodeS0_if:
[----:B------:R-:W0:Y:S01]  /*0000*/  LDC R1, c[0x0][0x37c] ;  /* 0x0000df00ff017b82 */ /* 0x000e220000000800 */
[----:B------:R-:W1:Y:S01]  /*0010*/  S2R R0, SR_CTAID.X ;  /* 0x0000000000007919 */ /* 0x000e620000002500 */
[----:B------:R-:W1:Y:S01]  /*0020*/  LDCU UR4, c[0x0][0x360] ;  /* 0x00006c00ff0477ac */ /* 0x000e620008000800 */
[----:B0-----:R-:W-:Y:S01]  /*0030*/  IADD3 R1, PT, PT, R1, -0x90, RZ ;  /* 0xffffff7001017810 */ /* 0x001fe20007ffe0ff */
[----:B------:R-:W1:Y:S01]  /*0040*/  S2R R3, SR_TID.X ;  /* 0x0000000000037919 */ /* 0x000e620000002100 */
[----:B------:R-:W0:Y:S01]  /*0050*/  LDCU UR5, c[0x0][0x3a0] ;  /* 0x00007400ff0577ac */ /* 0x000e220008000800 */
[----:B-1----:R-:W-:-:S05]  /*0060*/  IMAD R0, R0, UR4, R3 ;  /* 0x0000000400007c24 */ /* 0x002fca000f8e0203 */
[----:B0-----:R-:W-:-:S13]  /*0070*/  ISETP.GE.AND P0, PT, R0, UR5, PT ;  /* 0x0000000500007c0c */ /* 0x001fda000bf06270 */
[----:B------:R-:W-:Y:S05]  /*0080*/  @P0 EXIT ;  /* 0x000000000000094d */ /* 0x000fea0003800000 */
[----:B------:R-:W0:Y:S01]  /*0090*/  LDCU UR5, c[0x0][0x370] ;  /* 0x00006e00ff0577ac */ /* 0x000e220008000800 */
[----:B------:R-:W1:Y:S01]  /*00a0*/  LDCU.64 UR6, c[0x0][0x358] ;  /* 0x00006b00ff0677ac */ /* 0x000e620008000a00 */
[----:B------:R-:W2:Y:S01]  /*00b0*/  LDCU UR8, c[0x0][0x3a4] ;  /* 0x00007480ff0877ac */ /* 0x000ea20008000800 */
[----:B0-----:R-:W-:-:S12]  /*00c0*/  UIMAD UR4, UR4, UR5, URZ ;  /* 0x00000005040472a4 */ /* 0x001fd8000f8e02ff */
.L_x_39:
[----:B01--4-:R-:W0:Y:S01]  /*00d0*/  LDC.64 R6, c[0x0][0x380] ;  /* 0x0000e000ff067b82 */ /* 0x013e220000000a00 */
[----:B---3--:R-:W3:Y:S07]  /*00e0*/  LDCU UR5, c[0x0][0x3a0] ;  /* 0x00007400ff0577ac */ /* 0x008eee0008000800 */
[----:B------:R-:W4:Y:S01]  /*00f0*/  LDC.64 R2, c[0x0][0x398] ;  /* 0x0000e600ff027b82 */ /* 0x000f220000000a00 */
[----:B0-----:R-:W-:-:S05]  /*0100*/  IMAD.WIDE R6, R0, 0x8, R6 ;  /* 0x0000000800067825 */ /* 0x001fca00078e0206 */
[----:B-1----:R0:W5:Y:S04]  /*0110*/  LDG.E R9, desc[UR6][R6.64] ;  /* 0x0000000606097981 */ /* 0x002168000c1e1900 */
[----:B------:R0:W5:Y:S01]  /*0120*/  LDG.E R10, desc[UR6][R6.64+0x4] ;  /* 0x00000406060a7981 */ /* 0x000162000c1e1900 */
[----:B------:R-:W-:Y:S01]  /*0130*/  IMAD.MOV.U32 R4, RZ, RZ, R0 ;  /* 0x000000ffff047224 */ /* 0x000fe200078e0000 */
[----:B------:R-:W-:Y:S01]  /*0140*/  BSSY.RECONVERGENT B0, `(.L_x_0) ;  /* 0x0000117000007945 */ /* 0x000fe20003800200 */
[C---:B----4-:R-:W-:Y:S01]  /*0150*/  IMAD.WIDE R2, R0.reuse, 0x8, R2 ;  /* 0x0000000800027825 */ /* 0x050fe200078e0202 */
[----:B------:R0:W-:Y:S01]  /*0160*/  STL [R1], RZ ;  /* 0x000000ff01007387 */ /* 0x0001e20000100800 */
[----:B------:R-:W-:Y:S02]  /*0170*/  IADD3 R0, PT, PT, R0, UR4, RZ ;  /* 0x0000000400007c10 */ /* 0x000fe4000fffe0ff */
[----:B------:R-:W-:-:S02]  /*0180*/  IMAD.MOV.U32 R5, RZ, RZ, RZ ;  /* 0x000000ffff057224 */ /* 0x000fc400078e00ff */
[----:B--23--:R-:W-:-:S13]  /*0190*/  ISETP.GE.AND P2, PT, R0, UR5, PT ;  /* 0x0000000500007c0c */ /* 0x00cfda000bf46270 */
.L_x_38:
[----:B01----:R-:W-:Y:S01]  /*01a0*/  LEA R7, R5, R1, 0x2 ;  /* 0x0000000105077211 */ /* 0x003fe200078e10ff */
[----:B------:R-:W0:Y:S04]  /*01b0*/  LDC.64 R24, c[0x0][0x390] ;  /* 0x0000e400ff187b82 */ /* 0x000e280000000a00 */
[----:B------:R-:W0:Y:S04]  /*01c0*/  LDL R15, [R7] ;  /* 0x00000000070f7983 */ /* 0x000e280000100800 */
[----:B------:R-:W1:Y:S01]  /*01d0*/  LDC.64 R16, c[0x0][0x388] ;  /* 0x0000e200ff107b82 */ /* 0x000e620000000a00 */
[----:B0-----:R-:W-:-:S05]  /*01e0*/  IMAD.WIDE R24, R15, 0x34, R24 ;  /* 0x000000340f187825 */ /* 0x001fca00078e0218 */
[----:B---3--:R-:W3:Y:S04]  /*01f0*/  LDG.E R19, desc[UR6][R24.64+0x4] ;  /* 0x0000040618137981 */ /* 0x008ee8000c1e1900 */
[----:B----4-:R-:W4:Y:S04]  /*0200*/  LDG.E R12, desc[UR6][R24.64] ;  /* 0x00000006180c7981 */ /* 0x010f28000c1e1900 */
[----:B--2---:R-:W2:Y:S04]  /*0210*/  LDG.E R13, desc[UR6][R24.64+0x24] ;  /* 0x00002406180d7981 */ /* 0x004ea8000c1e1900 */
[----:B------:R-:W2:Y:S04]  /*0220*/  LDG.E R14, desc[UR6][R24.64+0x2c] ;  /* 0x00002c06180e7981 */ /* 0x000ea8000c1e1900 */
[----:B------:R-:W2:Y:S04]  /*0230*/  LDG.E R11, desc[UR6][R24.64+0x28] ;  /* 0x00002806180b7981 */ /* 0x000ea8000c1e1900 */
[----:B------:R-:W2:Y:S01]  /*0240*/  LDG.E R8, desc[UR6][R24.64+0x30] ;  /* 0x0000300618087981 */ /* 0x000ea2000c1e1900 */
[----:B------:R-:W-:Y:S01]  /*0250*/  BSSY.RECONVERGENT B1, `(.L_x_1) ;  /* 0x000001b000017945 */ /* 0x000fe20003800200 */
[----:B-1----:R-:W-:-:S02]  /*0260*/  IMAD.WIDE R16, R4, 0x4, R16 ;  /* 0x0000000404107825 */ /* 0x002fc400078e0210 */
[----:B-----5:R-:W5:Y:S04]  /*0270*/  LDG.E R18, desc[UR6][R24.64+0x8] ;  /* 0x0000080618127981 */ /* 0x020f68000c1e1900 */
[----:B------:R-:W5:Y:S04]  /*0280*/  LDG.E R20, desc[UR6][R24.64+0xc] ;  /* 0x00000c0618147981 */ /* 0x000f68000c1e1900 */
[----:B------:R-:W5:Y:S04]  /*0290*/  LDG.E R21, desc[UR6][R24.64+0x10] ;  /* 0x0000100618157981 */ /* 0x000f68000c1e1900 */
[----:B------:R-:W5:Y:S04]  /*02a0*/  LDG.E R22, desc[UR6][R24.64+0x14] ;  /* 0x0000140618167981 */ /* 0x000f68000c1e1900 */
[----:B------:R0:W5:Y:S02]  /*02b0*/  LDG.E R23, desc[UR6][R24.64+0x18] ;  /* 0x0000180618177981 */ /* 0x000164000c1e1900 */
[----:B0-----:R-:W-:Y:S01]  /*02c0*/  MOV R24, R5 ;  /* 0x0000000500187202 */ /* 0x001fe20000000f00 */
[----:B------:R-:W-:-:S02]  /*02d0*/  VIADD R5, R5, 0xffffffff ;  /* 0xffffffff05057836 */ /* 0x000fc40000000000 */
[----:B---3--:R-:W-:-:S04]  /*02e0*/  FADD R6, R10, -R19 ;  /* 0x800000130a067221 */ /* 0x008fc80000000000 */
[----:B------:R-:W-:Y:S01]  /*02f0*/  FMUL R27, R6, R6 ;  /* 0x00000006061b7220 */ /* 0x000fe20000400000 */
[----:B----4-:R-:W-:-:S04]  /*0300*/  FADD R6, R9, -R12 ;  /* 0x8000000c09067221 */ /* 0x010fc80000000000 */
[----:B------:R-:W-:Y:S01]  /*0310*/  FFMA R6, R6, R6, R27 ;  /* 0x0000000606067223 */ /* 0x000fe2000000001b */
[----:B--2---:R-:W-:-:S03]  /*0320*/  FADD R14, -R13, R14 ;  /* 0x0000000e0d0e7221 */ /* 0x004fc60000000100 */
[----:B------:R-:W-:Y:S01]  /*0330*/  VIADD R26, R6, 0xf3000000 ;  /* 0xf3000000061a7836 */ /* 0x000fe20000000000 */
[----:B------:R0:W1:Y:S04]  /*0340*/  MUFU.RSQ R13, R6 ;  /* 0x00000006000d7308 */ /* 0x0000680000001400 */
[----:B------:R-:W-:Y:S01]  /*0350*/  ISETP.GT.U32.AND P0, PT, R26, 0x727fffff, PT ;  /* 0x727fffff1a00780c */ /* 0x000fe20003f04070 */
[----:B------:R-:W-:-:S05]  /*0360*/  FADD R11, -R11, R8 ;  /* 0x000000080b0b7221 */ /* 0x000fca0000000100 */
[----:B------:R-:W-:-:S07]  /*0370*/  FMNMX R26, R14, R11, !PT ;  /* 0x0000000b0e1a7209 */ /* 0x000fce0007800000 */
[----:B01----:R-:W-:Y:S05]  /*0380*/  @!P0 BRA `(.L_x_2) ;  /* 0x00000000000c8947 */ /* 0x003fea0003800000 */
[----:B------:R-:W-:-:S07]  /*0390*/  MOV R8, 0x3b0 ;  /* 0x000003b000087802 */ /* 0x000fce0000000f00 */
[----:B-----5:R-:W-:Y:S05]  /*03a0*/  CALL.REL.NOINC `($__internal_0_$__cuda_sm20_sqrt_rn_f32_slowpath) ;  /* 0x0000000c00cc7944 */ /* 0x020fea0003c00000 */
[----:B------:R-:W-:Y:S05]  /*03b0*/  BRA `(.L_x_3) ;  /* 0x0000000000107947 */ /* 0x000fea0003800000 */
.L_x_2:
[----:B------:R-:W-:Y:S01]  /*03c0*/  FMUL.FTZ R11, R6, R13 ;  /* 0x0000000d060b7220 */ /* 0x000fe20000410000 */
[----:B------:R-:W-:-:S03]  /*03d0*/  FMUL.FTZ R13, R13, 0.5 ;  /* 0x3f0000000d0d7820 */ /* 0x000fc60000410000 */
[----:B------:R-:W-:-:S04]  /*03e0*/  FFMA R6, -R11, R11, R6 ;  /* 0x0000000b0b067223 */ /* 0x000fc80000000106 */
[----:B------:R-:W-:-:S07]  /*03f0*/  FFMA R13, R6, R13, R11 ;  /* 0x0000000d060d7223 */ /* 0x000fce000000000b */
.L_x_3:
[----:B------:R-:W-:Y:S05]  /*0400*/  BSYNC.RECONVERGENT B1 ;  /* 0x0000000000017941 */ /* 0x000fea0003800200 */
.L_x_1:
[----:B------:R-:W0:Y:S01]  /*0410*/  MUFU.RCP R6, R13 ;  /* 0x0000000d00067308 */ /* 0x000e220000001000 */
[----:B------:R-:W-:Y:S01]  /*0420*/  BSSY.RECONVERGENT B1, `(.L_x_4) ;  /* 0x000000d000017945 */ /* 0x000fe20003800200 */
[----:B------:R-:W-:-:S06]  /*0430*/  FSETP.GT.AND P3, PT, R13, RZ, PT ;  /* 0x000000ff0d00720b */ /* 0x000fcc0003f64000 */
[----:B------:R-:W1:Y:S01]  /*0440*/  FCHK P0, R26, R13 ;  /* 0x0000000d1a007302 */ /* 0x000e620000000000 */
[----:B0-----:R-:W-:-:S04]  /*0450*/  FFMA R11, R6, -R13, 1 ;  /* 0x3f800000060b7423 */ /* 0x001fc8000000080d */
[----:B------:R-:W-:-:S04]  /*0460*/  FFMA R11, R6, R11, R6 ;  /* 0x0000000b060b7223 */ /* 0x000fc80000000006 */
[----:B------:R-:W-:-:S04]  /*0470*/  FFMA R6, R26, R11, RZ ;  /* 0x0000000b1a067223 */ /* 0x000fc800000000ff */
[----:B------:R-:W-:-:S04]  /*0480*/  FFMA R8, R6, -R13, R26 ;  /* 0x8000000d06087223 */ /* 0x000fc8000000001a */
[----:B------:R-:W-:Y:S01]  /*0490*/  FFMA R6, R11, R8, R6 ;  /* 0x000000080b067223 */ /* 0x000fe20000000006 */
[----:B-1----:R-:W-:Y:S06]  /*04a0*/  @!P0 BRA `(.L_x_5) ;  /* 0x0000000000108947 */ /* 0x002fec0003800000 */
[----:B------:R-:W-:Y:S01]  /*04b0*/  MOV R25, R26 ;  /* 0x0000001a00197202 */ /* 0x000fe20000000f00 */
[----:B------:R-:W-:Y:S01]  /*04c0*/  IMAD.MOV.U32 R28, RZ, RZ, R13 ;  /* 0x000000ffff1c7224 */ /* 0x000fe200078e000d */
[----:B------:R-:W-:-:S07]  /*04d0*/  MOV R8, 0x4f0 ;  /* 0x000004f000087802 */ /* 0x000fce0000000f00 */
[----:B-----5:R-:W-:Y:S05]  /*04e0*/  CALL.REL.NOINC `($__internal_1_$__cuda_sm3x_div_rn_noftz_f32_slowpath) ;  /* 0x0000000c00d47944 */ /* 0x020fea0003c00000 */
.L_x_5:
[----:B------:R-:W-:Y:S05]  /*04f0*/  BSYNC.RECONVERGENT B1 ;  /* 0x0000000000017941 */ /* 0x000fea0003800200 */
.L_x_4:
[----:B------:R-:W-:Y:S01]  /*0500*/  FSEL R6, R6, 3.40282346638528859812e+38, P3 ;  /* 0x7f7fffff06067808 */ /* 0x000fe20001800000 */
[----:B------:R-:W-:Y:S03]  /*0510*/  BSSY.RECONVERGENT B1, `(.L_x_6) ;  /* 0x00000d7000017945 */ /* 0x000fe60003800200 */
[----:B------:R-:W-:-:S13]  /*0520*/  FSETP.GEU.AND P0, PT, R6, UR8, PT ;  /* 0x0000000806007c0b */ /* 0x000fda000bf0e000 */
[----:B------:R-:W-:Y:S05]  /*0530*/  @P0 BRA `(.L_x_7) ;  /* 0x0000000400500947 */ /* 0x000fea0003800000 */
[----:B-----5:R-:W2:Y:S01]  /*0540*/  LDG.E R20, desc[UR6][R16.64] ;  /* 0x0000000610147981 */ /* 0x020ea2000c1e1900 */
[----:B------:R-:W0:Y:S01]  /*0550*/  F2F.F64.F32 R6, R18 ;  /* 0x0000001200067310 */ /* 0x000e220000201800 */
[----:B------:R-:W-:Y:S01]  /*0560*/  UMOV UR10, 0x5e37fa03 ;  /* 0x5e37fa03000a7882 */ /* 0x000fe20000000000 */
[----:B------:R-:W-:Y:S01]  /*0570*/  UMOV UR11, 0x3dd25877 ;  /* 0x3dd25877000b7882 */ /* 0x000fe20000000000 */
[----:B------:R-:W-:Y:S01]  /*0580*/  FADD R15, -R9, R12 ;  /* 0x0000000c090f7221 */ /* 0x000fe20000000100 */
[----:B------:R-:W-:Y:S01]  /*0590*/  FADD R19, -R10, R19 ;  /* 0x000000130a137221 */ /* 0x000fe20000000100 */
[----:B------:R-:W-:Y:S03]  /*05a0*/  BSSY.RECONVERGENT B4, `(.L_x_8) ;  /* 0x0000014000047945 */ /* 0x000fe60003800200 */
[----:B------:R-:W-:Y:S01]  /*05b0*/  FMUL R8, R19, R19 ;  /* 0x0000001313087220 */ /* 0x000fe20000400000 */
[----:B0-----:R-:W-:-:S03]  /*05c0*/  DMUL R12, R6, UR10 ;  /* 0x0000000a060c7c28 */ /* 0x001fc60008000000 */
[----:B------:R-:W-:-:S04]  /*05d0*/  FFMA R7, R15, R15, R8 ;  /* 0x0000000f0f077223 */ /* 0x000fc80000000008 */
[----:B------:R-:W0:Y:S01]  /*05e0*/  MUFU.RCP R6, R7 ;  /* 0x0000000700067308 */ /* 0x000e220000001000 */
[C---:B------:R-:W-:Y:S01]  /*05f0*/  FSETP.GT.AND P3, PT, R7.reuse, RZ, PT ;  /* 0x000000ff0700720b */ /* 0x040fe20003f64000 */
[----:B0-----:R-:W-:-:S04]  /*0600*/  FFMA R11, -R7, R6, 1 ;  /* 0x3f800000070b7423 */ /* 0x001fc80000000106 */
[----:B------:R-:W-:Y:S02]  /*0610*/  FFMA R11, R6, R11, R6 ;  /* 0x0000000b060b7223 */ /* 0x000fe40000000006 */
[----:B--2---:R-:W0:Y:S02]  /*0620*/  F2F.F64.F32 R20, R20 ;  /* 0x0000001400147310 */ /* 0x004e240000201800 */
[----:B0-----:R-:W-:-:S10]  /*0630*/  DMUL R12, R12, R20 ;  /* 0x000000140c0c7228 */ /* 0x001fd40000000000 */
[----:B------:R-:W0:Y:S08]  /*0640*/  F2F.F32.F64 R12, R12 ;  /* 0x0000000c000c7310 */ /* 0x000e300000301000 */
[----:B0-----:R-:W0:Y:S01]  /*0650*/  FCHK P0, R12, R7 ;  /* 0x000000070c007302 */ /* 0x001e220000000000 */
[----:B------:R-:W-:-:S04]  /*0660*/  FFMA R6, R12, R11, RZ ;  /* 0x0000000b0c067223 */ /* 0x000fc800000000ff */
[----:B------:R-:W-:-:S04]  /*0670*/  FFMA R8, -R7, R6, R12 ;  /* 0x0000000607087223 */ /* 0x000fc8000000010c */
[----:B------:R-:W-:Y:S01]  /*0680*/  FFMA R6, R11, R8, R6 ;  /* 0x000000080b067223 */ /* 0x000fe20000000006 */
[----:B0-----:R-:W-:Y:S06]  /*0690*/  @!P0 BRA `(.L_x_9) ;  /* 0x0000000000108947 */ /* 0x001fec0003800000 */
[----:B------:R-:W-:Y:S01]  /*06a0*/  MOV R25, R12 ;  /* 0x0000000c00197202 */ /* 0x000fe20000000f00 */
[----:B------:R-:W-:Y:S01]  /*06b0*/  IMAD.MOV.U32 R28, RZ, RZ, R7 ;  /* 0x000000ffff1c7224 */ /* 0x000fe200078e0007 */
[----:B------:R-:W-:-:S07]  /*06c0*/  MOV R8, 0x6e0 ;  /* 0x000006e000087802 */ /* 0x000fce0000000f00 */
[----:B------:R-:W-:Y:S05]  /*06d0*/  CALL.REL.NOINC `($__internal_1_$__cuda_sm3x_div_rn_noftz_f32_slowpath) ;  /* 0x0000000c00587944 */ /* 0x000fea0003c00000 */
.L_x_9:
[----:B------:R-:W-:Y:S05]  /*06e0*/  BSYNC.RECONVERGENT B4 ;  /* 0x0000000000047941 */ /* 0x000fea0003800200 */
.L_x_8:
[----:B------:R-:W-:Y:S01]  /*06f0*/  IADD3 R11, PT, PT, R7, -0xd000000, RZ ;  /* 0xf3000000070b7810 */ /* 0x000fe20007ffe0ff */
[----:B------:R0:W1:Y:S01]  /*0700*/  MUFU.RSQ R8, R7 ;  /* 0x0000000700087308 */ /* 0x0000620000001400 */
[----:B------:R-:W-:Y:S01]  /*0710*/  BSSY.RECONVERGENT B2, `(.L_x_10) ;  /* 0x000000d000027945 */ /* 0x000fe20003800200 */
[----:B------:R-:W-:Y:S02]  /*0720*/  FSEL R12, R6, R12, P3 ;  /* 0x0000000c060c7208 */ /* 0x000fe40001800000 */
[----:B------:R-:W-:-:S13]  /*0730*/  ISETP.GT.U32.AND P0, PT, R11, 0x727fffff, PT ;  /* 0x727fffff0b00780c */ /* 0x000fda0003f04070 */
[----:B01----:R-:W-:Y:S05]  /*0740*/  @!P0 BRA `(.L_x_11) ;  /* 0x0000000000148947 */ /* 0x003fea0003800000 */
[----:B------:R-:W-:Y:S01]  /*0750*/  IMAD.MOV.U32 R6, RZ, RZ, R7 ;  /* 0x000000ffff067224 */ /* 0x000fe200078e0007 */
[----:B------:R-:W-:-:S07]  /*0760*/  MOV R8, 0x780 ;  /* 0x0000078000087802 */ /* 0x000fce0000000f00 */
[----:B------:R-:W-:Y:S05]  /*0770*/  CALL.REL.NOINC `($__internal_0_$__cuda_sm20_sqrt_rn_f32_slowpath) ;  /* 0x0000000800d87944 */ /* 0x000fea0003c00000 */
[----:B------:R-:W-:Y:S01]  /*0780*/  MOV R16, R13 ;  /* 0x0000000d00107202 */ /* 0x000fe20000000f00 */
[----:B------:R-:W-:Y:S06]  /*0790*/  BRA `(.L_x_12) ;  /* 0x0000000000107947 */ /* 0x000fec0003800000 */
.L_x_11:
[----:B------:R-:W-:Y:S01]  /*07a0*/  FMUL.FTZ R16, R7, R8 ;  /* 0x0000000807107220 */ /* 0x000fe20000410000 */
[----:B------:R-:W-:-:S03]  /*07b0*/  FMUL.FTZ R6, R8, 0.5 ;  /* 0x3f00000008067820 */ /* 0x000fc60000410000 */
[----:B------:R-:W-:-:S04]  /*07c0*/  FFMA R7, -R16, R16, R7 ;  /* 0x0000001010077223 */ /* 0x000fc80000000107 */
[----:B------:R-:W-:-:S07]  /*07d0*/  FFMA R16, R7, R6, R16 ;  /* 0x0000000607107223 */ /* 0x000fce0000000010 */
.L_x_12:
[----:B------:R-:W-:Y:S05]  /*07e0*/  BSYNC.RECONVERGENT B2 ;  /* 0x0000000000027941 */ /* 0x000fea0003800200 */
.L_x_10:
[----:B------:R-:W-:Y:S01]  /*07f0*/  FSETP.GT.AND P0, PT, R16, RZ, PT ;  /* 0x000000ff1000720b */ /* 0x000fe20003f04000 */
[----:B------:R-:W-:-:S12]  /*0800*/  BSSY.RECONVERGENT B4, `(.L_x_13) ;  /* 0x0000020000047945 */ /* 0x000fd80003800200 */
[----:B------:R-:W-:Y:S05]  /*0810*/  @!P0 BRA `(.L_x_14) ;  /* 0x0000000000788947 */ /* 0x000fea0003800000 */
[----:B------:R-:W0:Y:S01]  /*0820*/  MUFU.RCP R7, R16 ;  /* 0x0000001000077308 */ /* 0x000e220000001000 */
[----:B------:R-:W-:Y:S07]  /*0830*/  BSSY.RECONVERGENT B5, `(.L_x_15) ;  /* 0x000000c000057945 */ /* 0x000fee0003800200 */
[----:B------:R-:W1:Y:S01]  /*0840*/  FCHK P0, R19, R16 ;  /* 0x0000001013007302 */ /* 0x000e620000000000 */
[----:B0-----:R-:W-:-:S04]  /*0850*/  FFMA R6, R7, -R16, 1 ;  /* 0x3f80000007067423 */ /* 0x001fc80000000810 */
[----:B------:R-:W-:-:S04]  /*0860*/  FFMA R6, R7, R6, R7 ;  /* 0x0000000607067223 */ /* 0x000fc80000000007 */
[----:B------:R-:W-:-:S04]  /*0870*/  FFMA R7, R19, R6, RZ ;  /* 0x0000000613077223 */ /* 0x000fc800000000ff */
[----:B------:R-:W-:-:S04]  /*0880*/  FFMA R8, R7, -R16, R19 ;  /* 0x8000001007087223 */ /* 0x000fc80000000013 */
[----:B------:R-:W-:Y:S01]  /*0890*/  FFMA R6, R6, R8, R7 ;  /* 0x0000000806067223 */ /* 0x000fe20000000007 */
[----:B-1----:R-:W-:Y:S06]  /*08a0*/  @!P0 BRA `(.L_x_16) ;  /* 0x0000000000108947 */ /* 0x002fec0003800000 */
[----:B------:R-:W-:Y:S01]  /*08b0*/  IMAD.MOV.U32 R25, RZ, RZ, R19 ;  /* 0x000000ffff197224 */ /* 0x000fe200078e0013 */
[----:B------:R-:W-:Y:S02]  /*08c0*/  MOV R28, R16 ;  /* 0x00000010001c7202 */ /* 0x000fe40000000f00 */
[----:B------:R-:W-:-:S07]  /*08d0*/  MOV R8, 0x8f0 ;  /* 0x000008f000087802 */ /* 0x000fce0000000f00 */
[----:B------:R-:W-:Y:S05]  /*08e0*/  CALL.REL.NOINC `($__internal_1_$__cuda_sm3x_div_rn_noftz_f32_slowpath) ;  /* 0x0000000800d47944 */ /* 0x000fea0003c00000 */
.L_x_16:
[----:B------:R-:W-:Y:S05]  /*08f0*/  BSYNC.RECONVERGENT B5 ;  /* 0x0000000000057941 */ /* 0x000fea0003800200 */
.L_x_15:
[----:B------:R-:W0:Y:S01]  /*0900*/  MUFU.RCP R7, R16 ;  /* 0x0000001000077308 */ /* 0x000e220000001000 */
[----:B------:R-:W-:Y:S01]  /*0910*/  BSSY.RECONVERGENT B5, `(.L_x_17) ;  /* 0x000000d000057945 */ /* 0x000fe20003800200 */
[----:B------:R-:W-:-:S06]  /*0920*/  IMAD.MOV.U32 R19, RZ, RZ, R6 ;  /* 0x000000ffff137224 */ /* 0x000fcc00078e0006 */
        /* <DEDUP_REMOVED lines=10> */
[----:B------:R-:W-:Y:S05]  /*09d0*/  CALL.REL.NOINC `($__internal_1_$__cuda_sm3x_div_rn_noftz_f32_slowpath) ;  /* 0x0000000800987944 */ /* 0x000fea0003c00000 */
.L_x_18:
[----:B------:R-:W-:Y:S05]  /*09e0*/  BSYNC.RECONVERGENT B5 ;  /* 0x0000000000057941 */ /* 0x000fea0003800200 */
.L_x_17:
[----:B------:R-:W-:-:S07]  /*09f0*/  MOV R15, R6 ;  /* 0x00000006000f7202 */ /* 0x000fce0000000f00 */
.L_x_14:
[----:B------:R-:W-:Y:S05]  /*0a00*/  BSYNC.RECONVERGENT B4 ;  /* 0x0000000000047941 */ /* 0x000fea0003800200 */
.L_x_13:
[----:B------:R-:W2:Y:S04]  /*0a10*/  LDG.E R7, desc[UR6][R2.64] ;  /* 0x0000000602077981 */ /* 0x000ea8000c1e1900 */
[----:B------:R-:W3:Y:S01]  /*0a20*/  LDG.E R6, desc[UR6][R2.64+0x4] ;  /* 0x0000040602067981 */ /* 0x000ee2000c1e1900 */
[C---:B--2---:R-:W-:Y:S01]  /*0a30*/  FFMA R7, R12.reuse, R15, R7 ;  /* 0x0000000f0c077223 */ /* 0x044fe20000000007 */
[----:B---3--:R-:W-:-:S04]  /*0a40*/  FFMA R19, R12, R19, R6 ;  /* 0x000000130c137223 */ /* 0x008fc80000000006 */
[----:B------:R0:W-:Y:S04]  /*0a50*/  STG.E desc[UR6][R2.64], R7 ;  /* 0x0000000702007986 */ /* 0x0001e8000c101906 */
[----:B------:R0:W-:Y:S01]  /*0a60*/  STG.E desc[UR6][R2.64+0x4], R19 ;  /* 0x0000041302007986 */ /* 0x0001e2000c101906 */
[----:B------:R-:W-:Y:S05]  /*0a70*/  BRA `(.L_x_19) ;  /* 0x0000000800007947 */ /* 0x000fea0003800000 */
.L_x_7:
[----:B------:R-:W-:-:S13]  /*0a80*/  ISETP.GE.AND P0, PT, R15, 0x5555, PT ;  /* 0x000055550f00780c */ /* 0x000fda0003f06270 */
[----:B------:R-:W-:Y:S05]  /*0a90*/  @!P0 BRA `(.L_x_20) ;  /* 0x0000000400508947 */ /* 0x000fea0003800000 */
[----:B------:R-:W2:Y:S01]  /*0aa0*/  LDG.E R16, desc[UR6][R16.64] ;  /* 0x0000000610107981 */ /* 0x000ea2000c1e1900 */
[----:B-----5:R-:W0:Y:S01]  /*0ab0*/  F2F.F64.F32 R22, R18 ;  /* 0x0000001200167310 */ /* 0x020e220000201800 */
[----:B------:R-:W-:Y:S01]  /*0ac0*/  UMOV UR10, 0x5e37fa03 ;  /* 0x5e37fa03000a7882 */ /* 0x000fe20000000000 */
[----:B------:R-:W-:Y:S01]  /*0ad0*/  UMOV UR11, 0x3dd25877 ;  /* 0x3dd25877000b7882 */ /* 0x000fe20000000000 */
[----:B------:R-:W-:Y:S01]  /*0ae0*/  FADD R7, -R10, R19 ;  /* 0x000000130a077221 */ /* 0x000fe20000000100 */
[----:B------:R-:W-:Y:S01]  /*0af0*/  FADD R15, -R9, R12 ;  /* 0x0000000c090f7221 */ /* 0x000fe20000000100 */
[----:B------:R-:W-:Y:S02]  /*0b00*/  BSSY.RECONVERGENT B4, `(.L_x_21) ;  /* 0x0000014000047945 */ /* 0x000fe40003800200 */
[----:B------:R-:W-:-:S04]  /*0b10*/  FMUL R12, R7, R7 ;  /* 0x00000007070c7220 */ /* 0x000fc80000400000 */
[----:B------:R-:W-:Y:S01]  /*0b20*/  FFMA R12, R15, R15, R12 ;  /* 0x0000000f0f0c7223 */ /* 0x000fe2000000000c */
[----:B0-----:R-:W-:-:S03]  /*0b30*/  DMUL R22, R22, UR10 ;  /* 0x0000000a16167c28 */ /* 0x001fc60008000000 */
[----:B------:R-:W0:Y:S01]  /*0b40*/  MUFU.RCP R11, R12 ;  /* 0x0000000c000b7308 */ /* 0x000e220000001000 */
[C---:B------:R-:W-:Y:S01]  /*0b50*/  FSETP.GT.AND P3, PT, R12.reuse, RZ, PT ;  /* 0x000000ff0c00720b */ /* 0x040fe20003f64000 */
[----:B0-----:R-:W-:-:S04]  /*0b60*/  FFMA R6, -R12, R11, 1 ;  /* 0x3f8000000c067423 */ /* 0x001fc8000000010b */
[----:B------:R-:W-:Y:S02]  /*0b70*/  FFMA R6, R11, R6, R11 ;  /* 0x000000060b067223 */ /* 0x000fe4000000000b */
[----:B--2---:R-:W0:Y:S02]  /*0b80*/  F2F.F64.F32 R20, R16 ;  /* 0x0000001000147310 */ /* 0x004e240000201800 */
[----:B0-----:R-:W-:-:S06]  /*0b90*/  DMUL R20, R22, R20 ;  /* 0x0000001416147228 */ /* 0x001fcc0000000000 */
[----:B------:R-:W0:Y:S08]  /*0ba0*/  F2F.F32.F64 R17, R20 ;  /* 0x0000001400117310 */ /* 0x000e300000301000 */
[----:B0-----:R-:W0:Y:S01]  /*0bb0*/  FCHK P0, R17, R12 ;  /* 0x0000000c11007302 */ /* 0x001e220000000000 */
[----:B------:R-:W-:-:S04]  /*0bc0*/  FFMA R11, R17, R6, RZ ;  /* 0x00000006110b7223 */ /* 0x000fc800000000ff */
[----:B------:R-:W-:-:S04]  /*0bd0*/  FFMA R8, -R12, R11, R17 ;  /* 0x0000000b0c087223 */ /* 0x000fc80000000111 */
[----:B------:R-:W-:Y:S01]  /*0be0*/  FFMA R6, R6, R8, R11 ;  /* 0x0000000806067223 */ /* 0x000fe2000000000b */
[----:B0-----:R-:W-:Y:S06]  /*0bf0*/  @!P0 BRA `(.L_x_22) ;  /* 0x0000000000108947 */ /* 0x001fec0003800000 */
[----:B------:R-:W-:Y:S01]  /*0c00*/  IMAD.MOV.U32 R25, RZ, RZ, R17 ;  /* 0x000000ffff197224 */ /* 0x000fe200078e0011 */
[----:B------:R-:W-:Y:S02]  /*0c10*/  MOV R28, R12 ;  /* 0x0000000c001c7202 */ /* 0x000fe40000000f00 */
[----:B------:R-:W-:-:S07]  /*0c20*/  MOV R8, 0xc40 ;  /* 0x00000c4000087802 */ /* 0x000fce0000000f00 */
[----:B------:R-:W-:Y:S05]  /*0c30*/  CALL.REL.NOINC `($__internal_1_$__cuda_sm3x_div_rn_noftz_f32_slowpath) ;  /* 0x0000000800007944 */ /* 0x000fea0003c00000 */
.L_x_22:
[----:B------:R-:W-:Y:S05]  /*0c40*/  BSYNC.RECONVERGENT B4 ;  /* 0x0000000000047941 */ /* 0x000fea0003800200 */
.L_x_21:
[----:B------:R-:W-:Y:S01]  /*0c50*/  VIADD R8, R12, 0xf3000000 ;  /* 0xf30000000c087836 */ /* 0x000fe20000000000 */
[----:B------:R0:W1:Y:S01]  /*0c60*/  MUFU.RSQ R13, R12 ;  /* 0x0000000c000d7308 */ /* 0x0000620000001400 */
[----:B------:R-:W-:Y:S01]  /*0c70*/  BSSY.RECONVERGENT B2, `(.L_x_23) ;  /* 0x000000d000027945 */ /* 0x000fe20003800200 */
[----:B------:R-:W-:Y:S02]  /*0c80*/  FSEL R16, R6, R17, P3 ;  /* 0x0000001106107208 */ /* 0x000fe40001800000 */
[----:B------:R-:W-:-:S13]  /*0c90*/  ISETP.GT.U32.AND P0, PT, R8, 0x727fffff, PT ;  /* 0x727fffff0800780c */ /* 0x000fda0003f04070 */
[----:B01----:R-:W-:Y:S05]  /*0ca0*/  @!P0 BRA `(.L_x_24) ;  /* 0x0000000000148947 */ /* 0x003fea0003800000 */
[----:B------:R-:W-:Y:S02]  /*0cb0*/  MOV R6, R12 ;  /* 0x0000000c00067202 */ /* 0x000fe40000000f00 */
[----:B------:R-:W-:-:S07]  /*0cc0*/  MOV R8, 0xce0 ;  /* 0x00000ce000087802 */ /* 0x000fce0000000f00 */
[----:B------:R-:W-:Y:S05]  /*0cd0*/  CALL.REL.NOINC `($__internal_0_$__cuda_sm20_sqrt_rn_f32_slowpath) ;  /* 0x0000000400807944 */ /* 0x000fea0003c00000 */
[----:B------:R-:W-:Y:S01]  /*0ce0*/  IMAD.MOV.U32 R12, RZ, RZ, R13 ;  /* 0x000000ffff0c7224 */ /* 0x000fe200078e000d */
[----:B------:R-:W-:Y:S06]  /*0cf0*/  BRA `(.L_x_25) ;  /* 0x0000000000107947 */ /* 0x000fec0003800000 */
.L_x_24:
[----:B------:R-:W-:Y:S01]  /*0d00*/  FMUL.FTZ R11, R12, R13 ;  /* 0x0000000d0c0b7220 */ /* 0x000fe20000410000 */
[----:B------:R-:W-:-:S03]  /*0d10*/  FMUL.FTZ R6, R13, 0.5 ;  /* 0x3f0000000d067820 */ /* 0x000fc60000410000 */
[----:B------:R-:W-:-:S04]  /*0d20*/  FFMA R12, -R11, R11, R12 ;  /* 0x0000000b0b0c7223 */ /* 0x000fc8000000010c */
[----:B------:R-:W-:-:S07]  /*0d30*/  FFMA R12, R12, R6, R11 ;  /* 0x000000060c0c7223 */ /* 0x000fce000000000b */
.L_x_25:
[----:B------:R-:W-:Y:S05]  /*0d40*/  BSYNC.RECONVERGENT B2 ;  /* 0x0000000000027941 */ /* 0x000fea0003800200 */
.L_x_23:
        /* <DEDUP_REMOVED lines=16> */
.L_x_29:
[----:B------:R-:W-:Y:S05]  /*0e50*/  BSYNC.RECONVERGENT B5 ;  /* 0x0000000000057941 */ /* 0x000fea0003800200 */
.L_x_28:
[----:B------:R-:W0:Y:S01]  /*0e60*/  MUFU.RCP R7, R12 ;  /* 0x0000000c00077308 */ /* 0x000e220000001000 */
[----:B------:R-:W-:Y:S07]  /*0e70*/  BSSY.RECONVERGENT B5, `(.L_x_30) ;  /* 0x000000d000057945 */ /* 0x000fee0003800200 */
[----:B------:R-:W1:Y:S01]  /*0e80*/  FCHK P0, R15, R12 ;  /* 0x0000000c0f007302 */ /* 0x000e620000000000 */
[----:B0-----:R-:W-:-:S04]  /*0e90*/  FFMA R8, R7, -R12, 1 ;  /* 0x3f80000007087423 */ /* 0x001fc8000000080c */
[----:B------:R-:W-:Y:S01]  /*0ea0*/  FFMA R13, R7, R8, R7 ;  /* 0x00000008070d7223 */ /* 0x000fe20000000007 */
[----:B------:R-:W-:-:S03]  /*0eb0*/  MOV R7, R6 ;  /* 0x0000000600077202 */ /* 0x000fc60000000f00 */
        /* <DEDUP_REMOVED lines=8> */
.L_x_31:
[----:B------:R-:W-:Y:S05]  /*0f40*/  BSYNC.RECONVERGENT B5 ;  /* 0x0000000000057941 */ /* 0x000fea0003800200 */
.L_x_30:
[----:B------:R-:W-:-:S07]  /*0f50*/  IMAD.MOV.U32 R15, RZ, RZ, R6 ;  /* 0x000000ffff0f7224 */ /* 0x000fce00078e0006 */
.L_x_27:
[----:B------:R-:W-:Y:S05]  /*0f60*/  BSYNC.RECONVERGENT B4 ;  /* 0x0000000000047941 */ /* 0x000fea0003800200 */
.L_x_26:
[----:B------:R-:W2:Y:S04]  /*0f70*/  LDG.E R11, desc[UR6][R2.64] ;  /* 0x00000006020b7981 */ /* 0x000ea8000c1e1900 */
[----:B------:R-:W3:Y:S01]  /*0f80*/  LDG.E R6, desc[UR6][R2.64+0x4] ;  /* 0x0000040602067981 */ /* 0x000ee2000c1e1900 */
[C---:B--2---:R-:W-:Y:S01]  /*0f90*/  FFMA R11, R16.reuse, R15, R11 ;  /* 0x0000000f100b7223 */ /* 0x044fe2000000000b */
[----:B---3--:R-:W-:-:S04]  /*0fa0*/  FFMA R7, R16, R7, R6 ;  /* 0x0000000710077223 */ /* 0x008fc80000000006 */
[----:B------:R0:W-:Y:S04]  /*0fb0*/  STG.E desc[UR6][R2.64], R11 ;  /* 0x0000000b02007986 */ /* 0x0001e8000c101906 */
[----:B------:R0:W-:Y:S01]  /*0fc0*/  STG.E desc[UR6][R2.64+0x4], R7 ;  /* 0x0000040702007986 */ /* 0x0001e2000c101906 */
[----:B------:R-:W-:Y:S05]  /*0fd0*/  BRA `(.L_x_19) ;  /* 0x0000000000a87947 */ /* 0x000fea0003800000 */
.L_x_20:
[----:B------:R-:W0:Y:S01]  /*0fe0*/  LDC.64 R12, c[0x0][0x390] ;  /* 0x0000e400ff0c7b82 */ /* 0x000e220000000a00 */
[----:B-----5:R-:W-:Y:S01]  /*0ff0*/  ISETP.NE.AND P1, PT, R20, -0x1, PT ;  /* 0xffffffff1400780c */ /* 0x020fe20003f25270 */
[----:B------:R-:W-:Y:S01]  /*1000*/  BSSY.RECONVERGENT B2, `(.L_x_32) ;  /* 0x000000b000027945 */ /* 0x000fe20003800200 */
[----:B------:R-:W-:Y:S02]  /*1010*/  ISETP.NE.AND P3, PT, R21, -0x1, PT ;  /* 0xffffffff1500780c */ /* 0x000fe40003f65270 */
[----:B------:R-:W-:Y:S02]  /*1020*/  ISETP.NE.AND P4, PT, R22, -0x1, PT ;  /* 0xffffffff1600780c */ /* 0x000fe40003f85270 */
[----:B------:R-:W-:-:S07]  /*1030*/  ISETP.NE.AND P0, PT, R23, -0x1, PT ;  /* 0xffffffff1700780c */ /* 0x000fce0003f05270 */
[----:B------:R-:W-:Y:S06]  /*1040*/  @!P1 BRA `(.L_x_33) ;  /* 0x0000000000189947 */ /* 0x000fec0003800000 */
[----:B0-----:R-:W-:-:S05]  /*1050*/  IMAD.WIDE R14, R20, 0x34, R12 ;  /* 0x00000034140e7825 */ /* 0x001fca00078e020c */
[----:B------:R-:W2:Y:S04]  /*1060*/  LDG.E R6, desc[UR6][R14.64+0x1c] ;  /* 0x00001c060e067981 */ /* 0x000ea8000c1e1900 */
[----:B------:R-:W2:Y:S02]  /*1070*/  LDG.E R11, desc[UR6][R14.64+0x20] ;  /* 0x000020060e0b7981 */ /* 0x000ea4000c1e1900 */
[----:B--2---:R-:W-:-:S13]  /*1080*/  ISETP.GT.AND P1, PT, R6, R11, PT ;  /* 0x0000000b0600720c */ /* 0x004fda0003f24270 */
[----:B------:R1:W-:Y:S01]  /*1090*/  @!P1 STL [R7], R20 ;  /* 0x0000001407009387 */ /* 0x0003e20000100800 */
[----:B------:R-:W-:-:S07]  /*10a0*/  @!P1 MOV R5, R24 ;  /* 0x0000001800059202 */ /* 0x000fce0000000f00 */
.L_x_33:
[----:B------:R-:W-:Y:S05]  /*10b0*/  BSYNC.RECONVERGENT B2 ;  /* 0x0000000000027941 */ /* 0x000fea0003800200 */
.L_x_32:
[----:B------:R-:W-:Y:S04]  /*10c0*/  BSSY.RECONVERGENT B2, `(.L_x_34) ;  /* 0x0000009000027945 */ /* 0x000fe80003800200 */
[----:B------:R-:W-:Y:S05]  /*10d0*/  @!P3 BRA `(.L_x_35) ;  /* 0x00000000001cb947 */ /* 0x000fea0003800000 */
[----:B01----:R-:W-:-:S05]  /*10e0*/  IMAD.WIDE R6, R21, 0x34, R12 ;  /* 0x0000003415067825 */ /* 0x003fca00078e020c */
[----:B------:R-:W2:Y:S04]  /*10f0*/  LDG.E R8, desc[UR6][R6.64+0x1c] ;  /* 0x00001c0606087981 */ /* 0x000ea8000c1e1900 */
[----:B------:R-:W2:Y:S02]  /*1100*/  LDG.E R11, desc[UR6][R6.64+0x20] ;  /* 0x00002006060b7981 */ /* 0x000ea4000c1e1900 */
[----:B--2---:R-:W-:-:S13]  /*1110*/  ISETP.GT.AND P1, PT, R8, R11, PT ;  /* 0x0000000b0800720c */ /* 0x004fda0003f24270 */
[----:B------:R-:W-:-:S05]  /*1120*/  @!P1 VIADD R5, R5, 0x1 ;  /* 0x0000000105059836 */ /* 0x000fca0000000000 */
[----:B------:R-:W-:-:S05]  /*1130*/  @!P1 LEA R8, R5, R1, 0x2 ;  /* 0x0000000105089211 */ /* 0x000fca00078e10ff */
[----:B------:R2:W-:Y:S02]  /*1140*/  @!P1 STL [R8], R21 ;  /* 0x0000001508009387 */ /* 0x0005e40000100800 */
.L_x_35:
[----:B------:R-:W-:Y:S05]  /*1150*/  BSYNC.RECONVERGENT B2 ;  /* 0x0000000000027941 */ /* 0x000fea0003800200 */
.L_x_34:
[----:B------:R-:W-:Y:S04]  /*1160*/  BSSY.RECONVERGENT B2, `(.L_x_36) ;  /* 0x0000009000027945 */ /* 0x000fe80003800200 */
[----:B------:R-:W-:Y:S05]  /*1170*/  @!P4 BRA `(.L_x_37) ;  /* 0x00000000001cc947 */ /* 0x000fea0003800000 */
[----:B01----:R-:W-:-:S05]  /*1180*/  IMAD.WIDE R6, R22, 0x34, R12 ;  /* 0x0000003416067825 */ /* 0x003fca00078e020c */
[----:B--2---:R-:W2:Y:S04]  /*1190*/  LDG.E R8, desc[UR6][R6.64+0x1c] ;  /* 0x00001c0606087981 */ /* 0x004ea8000c1e1900 */
[----:B------:R-:W2:Y:S02]  /*11a0*/  LDG.E R11, desc[UR6][R6.64+0x20] ;  /* 0x00002006060b7981 */ /* 0x000ea4000c1e1900 */
[----:B--2---:R-:W-:-:S13]  /*11b0*/  ISETP.GT.AND P1, PT, R8, R11, PT ;  /* 0x0000000b0800720c */ /* 0x004fda0003f24270 */
[----:B------:R-:W-:-:S05]  /*11c0*/  @!P1 VIADD R5, R5, 0x1 ;  /* 0x0000000105059836 */ /* 0x000fca0000000000 */
[----:B------:R-:W-:-:S05]  /*11d0*/  @!P1 LEA R11, R5, R1, 0x2 ;  /* 0x00000001050b9211 */ /* 0x000fca00078e10ff */
[----:B------:R3:W-:Y:S02]  /*11e0*/  @!P1 STL [R11], R22 ;  /* 0x000000160b009387 */ /* 0x0007e40000100800 */
.L_x_37:
[----:B------:R-:W-:Y:S05]  /*11f0*/  BSYNC.RECONVERGENT B2 ;  /* 0x0000000000027941 */ /* 0x000fea0003800200 */
.L_x_36:
[----:B------:R-:W-:Y:S05]  /*1200*/  @!P0 BRA `(.L_x_19) ;  /* 0x00000000001c8947 */ /* 0x000fea0003800000 */
[----:B0-----:R-:W-:-:S05]  /*1210*/  IMAD.WIDE R12, R23, 0x34, R12 ;  /* 0x00000034170c7825 */ /* 0x001fca00078e020c */
[----:B------:R-:W4:Y:S04]  /*1220*/  LDG.E R6, desc[UR6][R12.64+0x1c] ;  /* 0x00001c060c067981 */ /* 0x000f28000c1e1900 */
[----:B-1----:R-:W4:Y:S02]  /*1230*/  LDG.E R7, desc[UR6][R12.64+0x20] ;  /* 0x000020060c077981 */ /* 0x002f24000c1e1900 */
[----:B----4-:R-:W-:-:S13]  /*1240*/  ISETP.GT.AND P0, PT, R6, R7, PT ;  /* 0x000000070600720c */ /* 0x010fda0003f04270 */
[----:B------:R-:W-:-:S05]  /*1250*/  @!P0 IADD3 R5, PT, PT, R5, 0x1, RZ ;  /* 0x0000000105058810 */ /* 0x000fca0007ffe0ff */
[----:B------:R-:W-:-:S05]  /*1260*/  @!P0 IMAD R6, R5, 0x4, R1 ;  /* 0x0000000405068824 */ /* 0x000fca00078e0201 */
[----:B------:R4:W-:Y:S02]  /*1270*/  @!P0 STL [R6], R23 ;  /* 0x0000001706008387 */ /* 0x0009e40000100800 */
.L_x_19:
[----:B------:R-:W-:Y:S05]  /*1280*/  BSYNC.RECONVERGENT B1 ;  /* 0x0000000000017941 */ /* 0x000fea0003800200 */
.L_x_6:
[----:B------:R-:W-:-:S13]  /*1290*/  ISETP.GT.AND P0, PT, R5, -0x1, PT ;  /* 0xffffffff0500780c */ /* 0x000fda0003f04270 */
[----:B------:R-:W-:Y:S05]  /*12a0*/  @P0 BRA `(.L_x_38) ;  /* 0xffffffec00bc0947 */ /* 0x000fea000383ffff */
[----:B------:R-:W-:Y:S05]  /*12b0*/  BSYNC.RECONVERGENT B0 ;  /* 0x0000000000007941 */ /* 0x000fea0003800200 */
.L_x_0:
[----:B------:R-:W-:Y:S05]  /*12c0*/  @!P2 BRA `(.L_x_39) ;  /* 0xffffffec0080a947 */ /* 0x000fea000383ffff */
[----:B------:R-:W-:Y:S05]  /*12d0*/  EXIT ;  /* 0x000000000000794d */ /* 0x000fea0003800000 */
        .weak           $__internal_0_$__cuda_sm20_sqrt_rn_f32_slowpath
        .type           $__internal_0_$__cuda_sm20_sqrt_rn_f32_slowpath,@function
        .size           $__internal_0_$__cuda_sm20_sqrt_rn_f32_slowpath,($__internal_1_$__cuda_sm3x_div_rn_noftz_f32_slowpath - $__internal_0_$__cuda_sm20_sqrt_rn_f32_slowpath)
$__internal_0_$__cuda_sm20_sqrt_rn_f32_slowpath:
[----:B------:R-:W-:-:S13]  /*12e0*/  LOP3.LUT P0, RZ, R6, 0x7fffffff, RZ, 0xc0, !PT ;  /* 0x7fffffff06ff7812 */ /* 0x000fda000780c0ff */
[----:B------:R-:W-:Y:S01]  /*12f0*/  @!P0 MOV R13, R6 ;  /* 0x00000006000d8202 */ /* 0x000fe20000000f00 */
[----:B------:R-:W-:Y:S06]  /*1300*/  @!P0 BRA `(.L_x_40) ;  /* 0x0000000000408947 */ /* 0x000fec0003800000 */
[----:B------:R-:W-:-:S13]  /*1310*/  FSETP.GEU.FTZ.AND P0, PT, R6, RZ, PT ;  /* 0x000000ff0600720b */ /* 0x000fda0003f1e000 */
[----:B------:R-:W-:Y:S01]  /*1320*/  @!P0 MOV R13, 0x7fffffff ;  /* 0x7fffffff000d8802 */ /* 0x000fe20000000f00 */
[----:B------:R-:W-:Y:S06]  /*1330*/  @!P0 BRA `(.L_x_40) ;  /* 0x0000000000348947 */ /* 0x000fec0003800000 */
[----:B------:R-:W-:-:S13]  /*1340*/  FSETP.GTU.FTZ.AND P0, PT, |R6|, +INF , PT ;  /* 0x7f8000000600780b */ /* 0x000fda0003f1c200 */
[----:B------:R-:W-:Y:S01]  /*1350*/  @P0 FADD.FTZ R13, R6, 1 ;  /* 0x3f800000060d0421 */ /* 0x000fe20000010000 */
[----:B------:R-:W-:Y:S06]  /*1360*/  @P0 BRA `(.L_x_40) ;  /* 0x0000000000280947 */ /* 0x000fec0003800000 */
[----:B------:R-:W-:-:S13]  /*1370*/  FSETP.NEU.FTZ.AND P0, PT, |R6|, +INF , PT ;  /* 0x7f8000000600780b */ /* 0x000fda0003f1d200 */
[----:B------:R-:W-:-:S04]  /*1380*/  @P0 FFMA R25, R6, 1.84467440737095516160e+19, RZ ;  /* 0x5f80000006190823 */ /* 0x000fc800000000ff */
[----:B------:R-:W0:Y:S02]  /*1390*/  @P0 MUFU.RSQ R13, R25 ;  /* 0x00000019000d0308 */ /* 0x000e240000001400 */
[----:B0-----:R-:W-:Y:S01]  /*13a0*/  @P0 FMUL.FTZ R14, R25, R13 ;  /* 0x0000000d190e0220 */ /* 0x001fe20000410000 */
[----:B------:R-:W-:-:S03]  /*13b0*/  @P0 FMUL.FTZ R13, R13, 0.5 ;  /* 0x3f0000000d0d0820 */ /* 0x000fc60000410000 */
[----:B------:R-:W-:-:S04]  /*13c0*/  @P0 FADD.FTZ R11, -R14, -RZ ;  /* 0x800000ff0e0b0221 */ /* 0x000fc80000010100 */
[----:B------:R-:W-:-:S04]  /*13d0*/  @P0 FFMA R11, R14, R11, R25 ;  /* 0x0000000b0e0b0223 */ /* 0x000fc80000000019 */
[----:B------:R-:W-:Y:S01]  /*13e0*/  @P0 FFMA R11, R11, R13, R14 ;  /* 0x0000000d0b0b0223 */ /* 0x000fe2000000000e */
[----:B------:R-:W-:-:S03]  /*13f0*/  @!P0 IMAD.MOV.U32 R13, RZ, RZ, R6 ;  /* 0x000000ffff0d8224 */ /* 0x000fc600078e0006 */
[----:B------:R-:W-:-:S07]  /*1400*/  @P0 FMUL.FTZ R13, R11, 2.3283064365386962891e-10 ;  /* 0x2f8000000b0d0820 */ /* 0x000fce0000410000 */
.L_x_40:
[----:B------:R-:W-:Y:S01]  /*1410*/  HFMA2 R29, -RZ, RZ, 0, 0 ;  /* 0x00000000ff1d7431 */ /* 0x000fe200000001ff */
[----:B------:R-:W-:-:S04]  /*1420*/  MOV R28, R8 ;  /* 0x00000008001c7202 */ /* 0x000fc80000000f00 */
[----:B------:R-:W-:Y:S05]  /*1430*/  RET.REL.NODEC R28 `(_Z9calculateP4vectPfP4nodeS0_if) ;  /* 0xffffffe81cf07950 */ /* 0x000fea0003c3ffff */
        .weak           $__internal_1_$__cuda_sm3x_div_rn_noftz_f32_slowpath
        .type           $__internal_1_$__cuda_sm3x_div_rn_noftz_f32_slowpath,@function
        .size           $__internal_1_$__cuda_sm3x_div_rn_noftz_f32_slowpath,(.L_x_125 - $__internal_1_$__cuda_sm3x_div_rn_noftz_f32_slowpath)
$__internal_1_$__cuda_sm3x_div_rn_noftz_f32_slowpath:
[----:B------:R-:W-:Y:S01]  /*1440*/  SHF.R.U32.HI R11, RZ, 0x17, R28 ;  /* 0x00000017ff0b7819 */ /* 0x000fe2000001161c */
[----:B------:R-:W-:Y:S01]  /*1450*/  BSSY.RECONVERGENT B2, `(.L_x_41) ;  /* 0x0000063000027945 */ /* 0x000fe20003800200 */
[----:B------:R-:W-:Y:S02]  /*1460*/  SHF.R.U32.HI R26, RZ, 0x17, R25 ;  /* 0x00000017ff1a7819 */ /* 0x000fe40000011619 */
[----:B------:R-:W-:Y:S02]  /*1470*/  LOP3.LUT R11, R11, 0xff, RZ, 0xc0, !PT ;  /* 0x000000ff0b0b7812 */ /* 0x000fe400078ec0ff */
[----:B------:R-:W-:-:S03]  /*1480*/  LOP3.LUT R26, R26, 0xff, RZ, 0xc0, !PT ;  /* 0x000000ff1a1a7812 */ /* 0x000fc600078ec0ff */
[----:B------:R-:W-:Y:S01]  /*1490*/  VIADD R6, R11, 0xffffffff ;  /* 0xffffffff0b067836 */ /* 0x000fe20000000000 */
[----:B------:R-:W-:-:S04]  /*14a0*/  IADD3 R13, PT, PT, R26, -0x1, RZ ;  /* 0xffffffff1a0d7810 */ /* 0x000fc80007ffe0ff */
[----:B------:R-:W-:-:S04]  /*14b0*/  ISETP.GT.U32.AND P0, PT, R6, 0xfd, PT ;  /* 0x000000fd0600780c */ /* 0x000fc80003f04070 */
[----:B------:R-:W-:-:S13]  /*14c0*/  ISETP.GT.U32.OR P0, PT, R13, 0xfd, P0 ;  /* 0x000000fd0d00780c */ /* 0x000fda0000704470 */
[----:B------:R-:W-:Y:S01]  /*14d0*/  @!P0 MOV R13, RZ ;  /* 0x000000ff000d8202 */ /* 0x000fe20000000f00 */
[----:B------:R-:W-:Y:S06]  /*14e0*/  @!P0 BRA `(.L_x_42) ;  /* 0x0000000000608947 */ /* 0x000fec0003800000 */
[----:B------:R-:W-:Y:S02]  /*14f0*/  FSETP.GTU.FTZ.AND P0, PT, |R25|, +INF , PT ;  /* 0x7f8000001900780b */ /* 0x000fe40003f1c200 */
[----:B------:R-:W-:-:S04]  /*1500*/  FSETP.GTU.FTZ.AND P1, PT, |R28|, +INF , PT ;  /* 0x7f8000001c00780b */ /* 0x000fc80003f3c200 */
[----:B------:R-:W-:-:S13]  /*1510*/  PLOP3.LUT P0, PT, P0, P1, PT, 0xf8, 0x8f ;  /* 0x00000000008f781c */ /* 0x000fda0000703f70 */
[----:B------:R-:W-:Y:S05]  /*1520*/  @P0 BRA `(.L_x_43) ;  /* 0x0000000400500947 */ /* 0x000fea0003800000 */
[----:B------:R-:W-:-:S13]  /*1530*/  LOP3.LUT P0, RZ, R28, 0x7fffffff, R25, 0xc8, !PT ;  /* 0x7fffffff1cff7812 */ /* 0x000fda000780c819 */
[----:B------:R-:W-:Y:S05]  /*1540*/  @!P0 BRA `(.L_x_44) ;  /* 0x0000000400408947 */ /* 0x000fea0003800000 */
[C---:B------:R-:W-:Y:S02]  /*1550*/  FSETP.NEU.FTZ.AND P4, PT, |R25|.reuse, +INF , PT ;  /* 0x7f8000001900780b */ /* 0x040fe40003f9d200 */
[----:B------:R-:W-:Y:S02]  /*1560*/  FSETP.NEU.FTZ.AND P1, PT, |R28|, +INF , PT ;  /* 0x7f8000001c00780b */ /* 0x000fe40003f3d200 */
[----:B------:R-:W-:-:S11]  /*1570*/  FSETP.NEU.FTZ.AND P0, PT, |R25|, +INF , PT ;  /* 0x7f8000001900780b */ /* 0x000fd60003f1d200 */
[----:B------:R-:W-:Y:S05]  /*1580*/  @!P1 BRA !P4, `(.L_x_44) ;  /* 0x0000000400309947 */ /* 0x000fea0006000000 */
[----:B------:R-:W-:-:S04]  /*1590*/  LOP3.LUT P4, RZ, R25, 0x7fffffff, RZ, 0xc0, !PT ;  /* 0x7fffffff19ff7812 */ /* 0x000fc8000788c0ff */
[----:B------:R-:W-:-:S13]  /*15a0*/  PLOP3.LUT P1, PT, P1, P4, PT, 0x2f, 0xf2 ;  /* 0x0000000000f2781c */ /* 0x000fda0000f28577 */
[----:B------:R-:W-:Y:S05]  /*15b0*/  @P1 BRA `(.L_x_45) ;  /* 0x00000004001c1947 */ /* 0x000fea0003800000 */
[----:B------:R-:W-:-:S04]  /*15c0*/  LOP3.LUT P1, RZ, R28, 0x7fffffff, RZ, 0xc0, !PT ;  /* 0x7fffffff1cff7812 */ /* 0x000fc8000782c0ff */
[----:B------:R-:W-:-:S13]  /*15d0*/  PLOP3.LUT P0, PT, P0, P1, PT, 0x2f, 0xf2 ;  /* 0x0000000000f2781c */ /* 0x000fda0000702577 */
[----:B------:R-:W-:Y:S05]  /*15e0*/  @P0 BRA `(.L_x_46) ;  /* 0x0000000400040947 */ /* 0x000fea0003800000 */
[----:B------:R-:W-:Y:S01]  /*15f0*/  VIADD R13, R26, 0xffffffff ;  /* 0xffffffff1a0d7836 */ /* 0x000fe20000000000 */
[----:B------:R-:W-:-:S04]  /*1600*/  ISETP.GE.AND P1, PT, R6, RZ, PT ;  /* 0x000000ff0600720c */ /* 0x000fc80003f26270 */
[----:B------:R-:W-:-:S09]  /*1610*/  ISETP.GE.AND P0, PT, R13, RZ, PT ;  /* 0x000000ff0d00720c */ /* 0x000fd20003f06270 */
[----:B------:R-:W-:-:S04]  /*1620*/  @!P1 FFMA R28, R28, 1.84467440737095516160e+19, RZ ;  /* 0x5f8000001c1c9823 */ /* 0x000fc800000000ff */
[----:B------:R-:W-:Y:S01]  /*1630*/  @P0 MOV R13, RZ ;  /* 0x000000ff000d0202 */ /* 0x000fe20000000f00 */
[----:B------:R-:W-:Y:S01]  /*1640*/  @!P0 FFMA R25, R25, 1.84467440737095516160e+19, RZ ;  /* 0x5f80000019198823 */ /* 0x000fe200000000ff */
[----:B------:R-:W-:-:S05]  /*1650*/  @!P0 MOV R13, 0xffffffc0 ;  /* 0xffffffc0000d8802 */ /* 0x000fca0000000f00 */
[----:B------:R-:W-:-:S07]  /*1660*/  @!P1 VIADD R13, R13, 0x40 ;  /* 0x000000400d0d9836 */ /* 0x000fce0000000000 */
.L_x_42:
[----:B------:R-:W-:Y:S01]  /*1670*/  LEA R27, R11, 0xc0800000, 0x17 ;  /* 0xc08000000b1b7811 */ /* 0x000fe200078eb8ff */
[----:B------:R-:W-:Y:S01]  /*1680*/  BSSY.RECONVERGENT B3, `(.L_x_47) ;  /* 0x0000036000037945 */ /* 0x000fe20003800200 */
[----:B------:R-:W-:Y:S02]  /*1690*/  IADD3 R26, PT, PT, R26, -0x7f, RZ ;  /* 0xffffff811a1a7810 */ /* 0x000fe40007ffe0ff */
[----:B------:R-:W-:-:S03]  /*16a0*/  IADD3 R28, PT, PT, -R27, R28, RZ ;  /* 0x0000001c1b1c7210 */ /* 0x000fc60007ffe1ff */
[----:B------:R-:W-:Y:S01]  /*16b0*/  IMAD R6, R26, -0x800000, R25 ;  /* 0xff8000001a067824 */ /* 0x000fe200078e0219 */
[----:B------:R-:W0:Y:S01]  /*16c0*/  MUFU.RCP R14, R28 ;  /* 0x0000001c000e7308 */ /* 0x000e220000001000 */
[----:B------:R-:W-:Y:S01]  /*16d0*/  FADD.FTZ R27, -R28, -RZ ;  /* 0x800000ff1c1b7221 */ /* 0x000fe20000010100 */
[----:B------:R-:W-:-:S05]  /*16e0*/  IADD3 R26, PT, PT, R26, 0x7f, -R11 ;  /* 0x0000007f1a1a7810 */ /* 0x000fca0007ffe80b */
[----:B------:R-:W-:Y:S02]  /*16f0*/  IMAD.IADD R13, R26, 0x1, R13 ;  /* 0x000000011a0d7824 */ /* 0x000fe400078e020d */
[----:B0-----:R-:W-:-:S04]  /*1700*/  FFMA R11, R14, R27, 1 ;  /* 0x3f8000000e0b7423 */ /* 0x001fc8000000001b */
[----:B------:R-:W-:-:S04]  /*1710*/  FFMA R11, R14, R11, R14 ;  /* 0x0000000b0e0b7223 */ /* 0x000fc8000000000e */
[----:B------:R-:W-:-:S04]  /*1720*/  FFMA R26, R6, R11, RZ ;  /* 0x0000000b061a7223 */ /* 0x000fc800000000ff */
[----:B------:R-:W-:-:S04]  /*1730*/  FFMA R14, R27, R26, R6 ;  /* 0x0000001a1b0e7223 */ /* 0x000fc80000000006 */
[----:B------:R-:W-:-:S04]  /*1740*/  FFMA R14, R11, R14, R26 ;  /* 0x0000000e0b0e7223 */ /* 0x000fc8000000001a */
[----:B------:R-:W-:-:S04]  /*1750*/  FFMA R27, R27, R14, R6 ;  /* 0x0000000e1b1b7223 */ /* 0x000fc80000000006 */
[----:B------:R-:W-:-:S05]  /*1760*/  FFMA R6, R11, R27, R14 ;  /* 0x0000001b0b067223 */ /* 0x000fca000000000e */
[----:B------:R-:W-:-:S04]  /*1770*/  SHF.R.U32.HI R26, RZ, 0x17, R6 ;  /* 0x00000017ff1a7819 */ /* 0x000fc80000011606 */
[----:B------:R-:W-:-:S04]  /*1780*/  LOP3.LUT R26, R26, 0xff, RZ, 0xc0, !PT ;  /* 0x000000ff1a1a7812 */ /* 0x000fc800078ec0ff */
[----:B------:R-:W-:-:S04]  /*1790*/  IADD3 R25, PT, PT, R26, R13, RZ ;  /* 0x0000000d1a197210 */ /* 0x000fc80007ffe0ff */
[----:B------:R-:W-:-:S04]  /*17a0*/  IADD3 R26, PT, PT, R25, -0x1, RZ ;  /* 0xffffffff191a7810 */ /* 0x000fc80007ffe0ff */
[----:B------:R-:W-:-:S13]  /*17b0*/  ISETP.GE.U32.AND P0, PT, R26, 0xfe, PT ;  /* 0x000000fe1a00780c */ /* 0x000fda0003f06070 */
[----:B------:R-:W-:Y:S05]  /*17c0*/  @!P0 BRA `(.L_x_48) ;  /* 0x0000000000808947 */ /* 0x000fea0003800000 */
[----:B------:R-:W-:-:S13]  /*17d0*/  ISETP.GT.AND P0, PT, R25, 0xfe, PT ;  /* 0x000000fe1900780c */ /* 0x000fda0003f04270 */
[----:B------:R-:W-:Y:S05]  /*17e0*/  @P0 BRA `(.L_x_49) ;  /* 0x00000000006c0947 */ /* 0x000fea0003800000 */
[----:B------:R-:W-:-:S13]  /*17f0*/  ISETP.GE.AND P0, PT, R25, 0x1, PT ;  /* 0x000000011900780c */ /* 0x000fda0003f06270 */
[----:B------:R-:W-:Y:S05]  /*1800*/  @P0 BRA `(.L_x_50) ;  /* 0x0000000000740947 */ /* 0x000fea0003800000 */
[----:B------:R-:W-:Y:S02]  /*1810*/  ISETP.GE.AND P0, PT, R25, -0x18, PT ;  /* 0xffffffe81900780c */ /* 0x000fe40003f06270 */
[----:B------:R-:W-:-:S11]  /*1820*/  LOP3.LUT R6, R6, 0x80000000, RZ, 0xc0, !PT ;  /* 0x8000000006067812 */ /* 0x000fd600078ec0ff */
[----:B------:R-:W-:Y:S05]  /*1830*/  @!P0 BRA `(.L_x_50) ;  /* 0x0000000000688947 */ /* 0x000fea0003800000 */
[CCC-:B------:R-:W-:Y:S01]  /*1840*/  FFMA.RP R13, R11.reuse, R27.reuse, R14.reuse ;  /* 0x0000001b0b0d7223 */ /* 0x1c0fe2000000800e */
[CCC-:B------:R-:W-:Y:S01]  /*1850*/  FFMA.RM R26, R11.reuse, R27.reuse, R14.reuse ;  /* 0x0000001b0b1a7223 */ /* 0x1c0fe2000000400e */
[----:B------:R-:W-:Y:S01]  /*1860*/  FFMA.RZ R11, R11, R27, R14 ;  /* 0x0000001b0b0b7223 */ /* 0x000fe2000000c00e */
[C---:B------:R-:W-:Y:S02]  /*1870*/  ISETP.NE.AND P4, PT, R25.reuse, RZ, PT ;  /* 0x000000ff1900720c */ /* 0x040fe40003f85270 */
[----:B------:R-:W-:Y:S02]  /*1880*/  ISETP.NE.AND P1, PT, R25, RZ, PT ;  /* 0x000000ff1900720c */ /* 0x000fe40003f25270 */
[----:B------:R-:W-:Y:S02]  /*1890*/  LOP3.LUT R11, R11, 0x7fffff, RZ, 0xc0, !PT ;  /* 0x007fffff0b0b7812 */ /* 0x000fe400078ec0ff */
[----:B------:R-:W-:Y:S01]  /*18a0*/  FSETP.NEU.FTZ.AND P0, PT, R13, R26, PT ;  /* 0x0000001a0d00720b */ /* 0x000fe20003f1d000 */
[----:B------:R-:W-:Y:S01]  /*18b0*/  VIADD R13, R25, 0x20 ;  /* 0x00000020190d7836 */ /* 0x000fe20000000000 */
[----:B------:R-:W-:-:S02]  /*18c0*/  LOP3.LUT R14, R11, 0x800000, RZ, 0xfc, !PT ;  /* 0x008000000b0e7812 */ /* 0x000fc400078efcff */
[----:B------:R-:W-:Y:S02]  /*18d0*/  IADD3 R25, PT, PT, -R25, RZ, RZ ;  /* 0x000000ff19197210 */ /* 0x000fe40007ffe1ff */
[----:B------:R-:W-:Y:S02]  /*18e0*/  SHF.L.U32 R13, R14, R13, RZ ;  /* 0x0000000d0e0d7219 */ /* 0x000fe400000006ff */
[----:B------:R-:W-:Y:S02]  /*18f0*/  SEL R25, R25, RZ, P4 ;  /* 0x000000ff19197207 */ /* 0x000fe40002000000 */
[----:B------:R-:W-:Y:S02]  /*1900*/  ISETP.NE.AND P1, PT, R13, RZ, P1 ;  /* 0x000000ff0d00720c */ /* 0x000fe40000f25270 */
[----:B------:R-:W-:Y:S02]  /*1910*/  SHF.R.U32.HI R14, RZ, R25, R14 ;  /* 0x00000019ff0e7219 */ /* 0x000fe4000001160e */
[----:B------:R-:W-:-:S02]  /*1920*/  PLOP3.LUT P0, PT, P0, P1, PT, 0xf8, 0x8f ;  /* 0x00000000008f781c */ /* 0x000fc40000703f70 */
[----:B------:R-:W-:Y:S02]  /*1930*/  SHF.R.U32.HI R13, RZ, 0x1, R14 ;  /* 0x00000001ff0d7819 */ /* 0x000fe4000001160e */
[----:B------:R-:W-:-:S04]  /*1940*/  SEL R26, RZ, 0x1, !P0 ;  /* 0x00000001ff1a7807 */ /* 0x000fc80004000000 */
[----:B------:R-:W-:-:S04]  /*1950*/  LOP3.LUT R11, R26, 0x1, R13, 0xf8, !PT ;  /* 0x000000011a0b7812 */ /* 0x000fc800078ef80d */
[----:B------:R-:W-:-:S04]  /*1960*/  LOP3.LUT R14, R11, R14, RZ, 0xc0, !PT ;  /* 0x0000000e0b0e7212 */ /* 0x000fc800078ec0ff */
[----:B------:R-:W-:-:S04]  /*1970*/  IADD3 R13, PT, PT, R13, R14, RZ ;  /* 0x0000000e0d0d7210 */ /* 0x000fc80007ffe0ff */
[----:B------:R-:W-:Y:S01]  /*1980*/  LOP3.LUT R6, R13, R6, RZ, 0xfc, !PT ;  /* 0x000000060d067212 */ /* 0x000fe200078efcff */
[----:B------:R-:W-:Y:S06]  /*1990*/  BRA `(.L_x_50) ;  /* 0x0000000000107947 */ /* 0x000fec0003800000 */
.L_x_49:
[----:B------:R-:W-:-:S04]  /*19a0*/  LOP3.LUT R6, R6, 0x80000000, RZ, 0xc0, !PT ;  /* 0x8000000006067812 */ /* 0x000fc800078ec0ff */
[----:B------:R-:W-:Y:S01]  /*19b0*/  LOP3.LUT R6, R6, 0x7f800000, RZ, 0xfc, !PT ;  /* 0x7f80000006067812 */ /* 0x000fe200078efcff */
[----:B------:R-:W-:Y:S06]  /*19c0*/  BRA `(.L_x_50) ;  /* 0x0000000000047947 */ /* 0x000fec0003800000 */
.L_x_48:
[----:B------:R-:W-:-:S07]  /*19d0*/  IMAD R6, R13, 0x800000, R6 ;  /* 0x008000000d067824 */ /* 0x000fce00078e0206 */
.L_x_50:
[----:B------:R-:W-:Y:S05]  /*19e0*/  BSYNC.RECONVERGENT B3 ;  /* 0x0000000000037941 */ /* 0x000fea0003800200 */
.L_x_47:
[----:B------:R-:W-:Y:S05]  /*19f0*/  BRA `(.L_x_51) ;  /* 0x0000000000207947 */ /* 0x000fea0003800000 */
.L_x_46:
[----:B------:R-:W-:-:S04]  /*1a00*/  LOP3.LUT R25, R28, 0x80000000, R25, 0x48, !PT ;  /* 0x800000001c197812 */ /* 0x000fc800078e4819 */
[----:B------:R-:W-:Y:S01]  /*1a10*/  LOP3.LUT R6, R25, 0x7f800000, RZ, 0xfc, !PT ;  /* 0x7f80000019067812 */ /* 0x000fe200078efcff */
[----:B------:R-:W-:Y:S06]  /*1a20*/  BRA `(.L_x_51) ;  /* 0x0000000000147947 */ /* 0x000fec0003800000 */
.L_x_45:
[----:B------:R-:W-:Y:S01]  /*1a30*/  LOP3.LUT R6, R28, 0x80000000, R25, 0x48, !PT ;  /* 0x800000001c067812 */ /* 0x000fe200078e4819 */
[----:B------:R-:W-:Y:S06]  /*1a40*/  BRA `(.L_x_51) ;  /* 0x00000000000c7947 */ /* 0x000fec0003800000 */
.L_x_44:
[----:B------:R-:W0:Y:S01]  /*1a50*/  MUFU.RSQ R6, -QNAN ;  /* 0xffc0000000067908 */ /* 0x000e220000001400 */
[----:B------:R-:W-:Y:S05]  /*1a60*/  BRA `(.L_x_51) ;  /* 0x0000000000047947 */ /* 0x000fea0003800000 */
.L_x_43:
[----:B------:R-:W-:-:S07]  /*1a70*/  FADD.FTZ R6, R25, R28 ;  /* 0x0000001c19067221 */ /* 0x000fce0000010000 */
.L_x_51:
[----:B------:R-:W-:Y:S05]  /*1a80*/  BSYNC.RECONVERGENT B2 ;  /* 0x0000000000027941 */ /* 0x000fea0003800200 */
.L_x_41:
[----:B------:R-:W-:Y:S01]  /*1a90*/  HFMA2 R27, -RZ, RZ, 0, 0 ;  /* 0x00000000ff1b7431 */ /* 0x000fe200000001ff */
[----:B------:R-:W-:-:S04]  /*1aa0*/  MOV R26, R8 ;  /* 0x00000008001a7202 */ /* 0x000fc80000000f00 */
[----:B0-----:R-:W-:Y:S05]  /*1ab0*/  RET.REL.NODEC R26 `(_Z9calculateP4vectPfP4nodeS0_if) ;  /* 0xffffffe41a507950 */ /* 0x001fea0003c3ffff */
.L_x_52:
[----:B------:R-:W-:-:S00]  /*1ac0*/  BRA `(.L_x_52) ;  /* 0xfffffffc00fc7947 */ /* 0x000fc0000383ffff */
[----:B------:R-:W-:-:S00]  /*1ad0*/  NOP ;  /* 0x0000000000007918 */ /* 0x000fc00000000000 */
        /* <DEDUP_REMOVED lines=10> */
.L_x_125:


//--------------------- .text._Z9constructP4vectPfP4nodeii --------------------------
	.section	.text._Z9constructP4vectPfP4nodeii,"ax",@progbits
	.align	128
        .global         _Z9constructP4vectPfP4nodeii
        .type           _Z9constructP4vectPfP4nodeii,@function
        .size           _Z9constructP4vectPfP4nodeii,(.L_x_126 - _Z9constructP4vectPfP4nodeii)
        .other          _Z9constructP4vectPfP4nodeii,@"STO_CUDA_ENTRY STV_DEFAULT"
_Z9constructP4vectPfP4nodeii:
.text._Z9constructP4vectPfP4nodeii:
[----:B------:R-:W-:Y:S01]  /*0000*/  LDC R1, c[0x0][0x37c] ;  /* 0x0000df00ff017b82 */ /* 0x000fe20000000800 */
[----:B------:R-:W0:Y:S01]  /*0010*/  S2R R44, SR_CTAID.X ;  /* 0x00000000002c7919 */ /* 0x000e220000002500 */
[----:B------:R-:W1:Y:S01]  /*0020*/  LDCU UR4, c[0x0][0x398] ;  /* 0x00007300ff0477ac */ /* 0x000e620008000800 */
[----:B------:R-:W-:Y:S01]  /*0030*/  IMAD.MOV.U32 R32, RZ, RZ, 0x1 ;  /* 0x00000001ff207424 */ /* 0x000fe200078e00ff */
[----:B------:R-:W-:Y:S01]  /*0040*/  MOV R45, 0xffffffff ;  /* 0xffffffff002d7802 */ /* 0x000fe20000000f00 */
[----:B------:R-:W0:Y:S01]  /*0050*/  S2R R3, SR_TID.X ;  /* 0x0000000000037919 */ /* 0x000e220000002100 */
[----:B------:R-:W0:Y:S01]  /*0060*/  LDCU UR5, c[0x0][0x360] ;  /* 0x00006c00ff0577ac */ /* 0x000e220008000800 */
[----:B-1----:R-:W-:-:S06]  /*0070*/  USHF.L.U32 UR4, UR4, 0x1, URZ ;  /* 0x0000000104047899 */ /* 0x002fcc00080006ff */
[----:B------:R-:W-:Y:S02]  /*0080*/  SHF.L.U32 R33, R32, UR4, RZ ;  /* 0x0000000420217c19 */ /* 0x000fe400080006ff */
[----:B------:R-:W-:Y:S01]  /*0090*/  SHF.L.U32 R45, R45, UR4, RZ ;  /* 0x000000042d2d7c19 */ /* 0x000fe200080006ff */
[----:B0-----:R-:W-:-:S05]  /*00a0*/  IMAD R44, R44, UR5, R3 ;  /* 0x000000052c2c7c24 */ /* 0x001fca000f8e0203 */
[----:B------:R-:W-:-:S13]  /*00b0*/  ISETP.GE.AND P0, PT, R44, R33, PT ;  /* 0x000000212c00720c */ /* 0x000fda0003f06270 */
[----:B------:R-:W-:Y:S05]  /*00c0*/  @P0 EXIT ;  /* 0x000000000000094d */ /* 0x000fea0003800000 */
[----:B------:R-:W0:Y:S01]  /*00d0*/  LDC.64 R30, c[0x0][0x390] ;  /* 0x0000e400ff1e7b82 */ /* 0x000e220000000a00 */
[----:B------:R-:W-:Y:S01]  /*00e0*/  LOP3.LUT R45, RZ, R45, RZ, 0x33, !PT ;  /* 0x0000002dff2d7212 */ /* 0x000fe200078e33ff */
[----:B------:R-:W-:Y:S01]  /*00f0*/  IMAD.MOV.U32 R32, RZ, RZ, RZ ;  /* 0x000000ffff207224 */ /* 0x000fe200078e00ff */
[----:B------:R-:W1:Y:S03]  /*0100*/  LDCU.64 UR6, c[0x0][0x358] ;  /* 0x00006b00ff0677ac */ /* 0x000e660008000a00 */
[----:B------:R-:W-:-:S05]  /*0110*/  IMAD.HI.U32 R43, R45, 0x55555556, R32 ;  /* 0x555555562d2b7827 */ /* 0x000fca00078e0020 */
[----:B------:R-:W-:-:S05]  /*0120*/  LEA R43, R44, R43, 0x2 ;  /* 0x0000002b2c2b7211 */ /* 0x000fca00078e10ff */
[----:B01----:R-:W-:-:S07]  /*0130*/  IMAD.WIDE R30, R43, 0x34, R30 ;  /* 0x000000342b1e7825 */ /* 0x003fce00078e021e */
.L_x_97:
[----:B-1----:R-:W0:Y:S01]  /*0140*/  LDC.64 R28, c[0x0][0x390] ;  /* 0x0000e400ff1c7b82 */ /* 0x002e220000000a00 */
[----:B------:R-:W-:Y:S01]  /*0150*/  MOV R9, R44 ;  /* 0x0000002c00097202 */ /* 0x000fe20000000f00 */
[----:B------:R-:W-:-:S04]  /*0160*/  IMAD.MOV.U32 R8, RZ, RZ, RZ ;  /* 0x000000ffff087224 */ /* 0x000fc800078e00ff */
[----:B------:R-:W-:-:S06]  /*0170*/  IMAD.HI.U32 R9, R45, 0x55555556, R8 ;  /* 0x555555562d097827 */ /* 0x000fcc00078e0008 */
[----:B0-----:R-:W-:-:S05]  /*0180*/  IMAD.WIDE R28, R9, 0x34, R28 ;  /* 0x00000034091c7825 */ /* 0x001fca00078e021c */
[----:B------:R-:W2:Y:S04]  /*0190*/  LDG.E R42, desc[UR6][R28.64+0x1c] ;  /* 0x00001c061c2a7981 */ /* 0x000ea8000c1e1900 */
[----:B------:R-:W2:Y:S04]  /*01a0*/  LDG.E R41, desc[UR6][R28.64+0x20] ;  /* 0x000020061c297981 */ /* 0x000ea8000c1e1900 */
[----:B------:R0:W5:Y:S04]  /*01b0*/  LDG.E R40, desc[UR6][R28.64] ;  /* 0x000000061c287981 */ /* 0x000168000c1e1900 */
[----:B------:R0:W5:Y:S04]  /*01c0*/  LDG.E R39, desc[UR6][R28.64+0x4] ;  /* 0x000004061c277981 */ /* 0x000168000c1e1900 */
[----:B------:R0:W5:Y:S04]  /*01d0*/  LDG.E R38, desc[UR6][R28.64+0x8] ;  /* 0x000008061c267981 */ /* 0x000168000c1e1900 */
[----:B------:R0:W5:Y:S04]  /*01e0*/  LDG.E R37, desc[UR6][R28.64+0x24] ;  /* 0x000024061c257981 */ /* 0x000168000c1e1900 */
[----:B------:R0:W5:Y:S04]  /*01f0*/  LDG.E R36, desc[UR6][R28.64+0x28] ;  /* 0x000028061c247981 */ /* 0x000168000c1e1900 */
[----:B------:R0:W5:Y:S04]  /*0200*/  LDG.E R35, desc[UR6][R28.64+0x2c] ;  /* 0x00002c061c237981 */ /* 0x000168000c1e1900 */
[----:B------:R0:W5:Y:S01]  /*0210*/  LDG.E R34, desc[UR6][R28.64+0x30] ;  /* 0x000030061c227981 */ /* 0x000162000c1e1900 */
[----:B------:R-:W-:Y:S01]  /*0220*/  BSSY.RECONVERGENT B0, `(.L_x_53) ;  /* 0x000019c000007945 */ /* 0x000fe20003800200 */
[----:B--2---:R-:W-:-:S13]  /*0230*/  ISETP.GT.AND P0, PT, R42, R41, PT ;  /* 0x000000292a00720c */ /* 0x004fda0003f04270 */
[----:B0-----:R-:W-:Y:S05]  /*0240*/  @P0 BRA `(.L_x_54) ;  /* 0x0000001800140947 */ /* 0x001fea0003800000 */
[----:B------:R-:W-:Y:S01]  /*0250*/  I2FP.F32.S32 R0, R42 ;  /* 0x0000002a00007245 */ /* 0x000fe20000201400 */
[----:B------:R-:W-:Y:S01]  /*0260*/  BSSY.RECONVERGENT B1, `(.L_x_55) ;  /* 0x0000025000017945 */ /* 0x000fe20003800200 */
[----:B------:R-:W-:Y:S02]  /*0270*/  I2FP.F32.S32 R9, R41 ;  /* 0x0000002900097245 */ /* 0x000fe40000201400 */
[----:B------:R-:W0:Y:S01]  /*0280*/  F2I.TRUNC.NTZ R2, R0 ;  /* 0x0000000000027305 */ /* 0x000e22000020f100 */
[----:B------:R-:W-:-:S07]  /*0290*/  FADD R17, R0, -1 ;  /* 0xbf80000000117421 */ /* 0x000fce0000000000 */
[----:B------:R-:W1:Y:S01]  /*02a0*/  F2I.TRUNC.NTZ R17, R17 ;  /* 0x0000001100117305 */ /* 0x000e62000020f100 */
[----:B0-----:R-:W-:-:S04]  /*02b0*/  I2FP.F32.S32 R8, R2 ;  /* 0x0000000200087245 */ /* 0x001fc80000201400 */
[----:B------:R-:W-:-:S13]  /*02c0*/  FSETP.GTU.AND P0, PT, R8, R9, PT ;  /* 0x000000090800720b */ /* 0x000fda0003f0c000 */
[----:B-1----:R-:W-:Y:S05]  /*02d0*/  @P0 BRA `(.L_x_56) ;  /* 0x0000000000740947 */ /* 0x002fea0003800000 */
[----:B-----5:R-:W-:-:S04]  /*02e0*/  FADD R0, -R37, R35 ;  /* 0x0000002325007221 */ /* 0x020fc80000000100 */
[----:B------:R-:W-:-:S07]  /*02f0*/  FFMA R16, R0, 0.5, R37 ;  /* 0x3f00000000107823 */ /* 0x000fce0000000025 */
.L_x_59:
[----:B-1----:R-:W0:Y:S02]  /*0300*/  LDC.64 R26, c[0x0][0x380] ;  /* 0x0000e000ff1a7b82 */ /* 0x002e240000000a00 */
[----:B0-----:R-:W-:-:S05]  /*0310*/  IMAD.WIDE R10, R2, 0x8, R26 ;  /* 0x00000008020a7825 */ /* 0x001fca00078e021a */
[----:B------:R-:W2:Y:S01]  /*0320*/  LDG.E R55, desc[UR6][R10.64] ;  /* 0x000000060a377981 */ /* 0x000ea2000c1e1900 */
[----:B------:R-:W-:Y:S01]  /*0330*/  BSSY.RECONVERGENT B2, `(.L_x_57) ;  /* 0x0000013000027945 */ /* 0x000fe20003800200 */
[----:B--2---:R-:W-:-:S13]  /*0340*/  FSETP.GTU.AND P0, PT, R55, R16, PT ;  /* 0x000000103700720b */ /* 0x004fda0003f0c000 */
[----:B------:R-:W-:Y:S05]  /*0350*/  @P0 BRA `(.L_x_58) ;  /* 0x0000000000400947 */ /* 0x000fea0003800000 */
[----:B------:R-:W-:Y:S01]  /*0360*/  IMAD.WIDE R26, R17, 0x8, R26 ;  /* 0x00000008111a7825 */ /* 0x000fe200078e021a */
[----:B------:R-:W2:Y:S01]  /*0370*/  LDG.E R49, desc[UR6][R10.64+0x4] ;  /* 0x000004060a317981 */ /* 0x000ea2000c1e1900 */
[----:B------:R-:W0:Y:S03]  /*0380*/  LDC.64 R12, c[0x0][0x388] ;  /* 0x0000e200ff0c7b82 */ /* 0x000e260000000a00 */
[----:B------:R-:W3:Y:S04]  /*0390*/  LDG.E R25, desc[UR6][R26.64+0x8] ;  /* 0x000008061a197981 */ /* 0x000ee8000c1e1900 */
[----:B------:R-:W4:Y:S04]  /*03a0*/  LDG.E R47, desc[UR6][R26.64+0xc] ;  /* 0x00000c061a2f7981 */ /* 0x000f28000c1e1900 */
[----:B------:R1:W-:Y:S01]  /*03b0*/  STG.E desc[UR6][R26.64+0x8], R55 ;  /* 0x000008371a007986 */ /* 0x0003e2000c101906 */
[----:B0-----:R-:W-:-:S04]  /*03c0*/  IMAD.WIDE R14, R2, 0x4, R12 ;  /* 0x00000004020e7825 */ /* 0x001fc800078e020c */
[C---:B------:R-:W-:Y:S01]  /*03d0*/  IMAD.WIDE R12, R17.reuse, 0x4, R12 ;  /* 0x00000004110c7825 */ /* 0x040fe200078e020c */
[----:B--2---:R1:W-:Y:S04]  /*03e0*/  STG.E desc[UR6][R26.64+0xc], R49 ;  /* 0x00000c311a007986 */ /* 0x0043e8000c101906 */
[----:B---3--:R1:W-:Y:S04]  /*03f0*/  STG.E desc[UR6][R10.64], R25 ;  /* 0x000000190a007986 */ /* 0x0083e8000c101906 */
[----:B----4-:R1:W-:Y:S04]  /*0400*/  STG.E desc[UR6][R10.64+0x4], R47 ;  /* 0x0000042f0a007986 */ /* 0x0103e8000c101906 */
[----:B------:R-:W2:Y:S04]  /*0410*/  LDG.E R53, desc[UR6][R14.64] ;  /* 0x000000060e357981 */ /* 0x000ea8000c1e1900 */
[----:B------:R-:W3:Y:S01]  /*0420*/  LDG.E R51, desc[UR6][R12.64+0x4] ;  /* 0x000004060c337981 */ /* 0x000ee2000c1e1900 */
[----:B------:R-:W-:-:S03]  /*0430*/  VIADD R17, R17, 0x1 ;  /* 0x0000000111117836 */ /* 0x000fc60000000000 */
[----:B--2---:R1:W-:Y:S04]  /*0440*/  STG.E desc[UR6][R12.64+0x4], R53 ;  /* 0x000004350c007986 */ /* 0x0043e8000c101906 */
[----:B---3--:R1:W-:Y:S02]  /*0450*/  STG.E desc[UR6][R14.64], R51 ;  /* 0x000000330e007986 */ /* 0x0083e4000c101906 */
.L_x_58:
[----:B------:R-:W-:Y:S05]  /*0460*/  BSYNC.RECONVERGENT B2 ;  /* 0x0000000000027941 */ /* 0x000fea0003800200 */
.L_x_57:
[----:B------:R-:W-:-:S04]  /*0470*/  IADD3 R2, PT, PT, R2, 0x1, RZ ;  /* 0x0000000102027810 */ /* 0x000fc80007ffe0ff */
[----:B------:R-:W-:-:S04]  /*0480*/  I2FP.F32.S32 R0, R2 ;  /* 0x0000000200007245 */ /* 0x000fc80000201400 */
[----:B------:R-:W-:-:S13]  /*0490*/  FSETP.GTU.AND P0, PT, R0, R9, PT ;  /* 0x000000090000720b */ /* 0x000fda0003f0c000 */
[----:B------:R-:W-:Y:S05]  /*04a0*/  @!P0 BRA `(.L_x_59) ;  /* 0xfffffffc00948947 */ /* 0x000fea000383ffff */
.L_x_56:
[----:B------:R-:W-:Y:S05]  /*04b0*/  BSYNC.RECONVERGENT B1 ;  /* 0x0000000000017941 */ /* 0x000fea0003800200 */
.L_x_55:
[----:B-1----:R-:W0:Y:S01]  /*04c0*/  F2I.TRUNC.NTZ R27, R8 ;  /* 0x00000008001b7305 */ /* 0x002e22000020f100 */
[----:B------:R-:W-:Y:S01]  /*04d0*/  I2FP.F32.S32 R26, R17 ;  /* 0x00000011001a7245 */ /* 0x000fe20000201400 */
[----:B------:R-:W-:Y:S01]  /*04e0*/  FADD R25, R8, -1 ;  /* 0xbf80000008197421 */ /* 0x000fe20000000000 */
[----:B------:R-:W-:Y:S01]  /*04f0*/  BSSY.RECONVERGENT B1, `(.L_x_60) ;  /* 0x0000031000017945 */ /* 0x000fe20003800200 */
[----:B------:R-:W-:Y:S01]  /*0500*/  IMAD.MOV.U32 R16, RZ, RZ, RZ ;  /* 0x000000ffff107224 */ /* 0x000fe200078e00ff */
[----:B------:R-:W-:Y:S02]  /*0510*/  CS2R R12, SRZ ;  /* 0x00000000000c7805 */ /* 0x000fe4000001ff00 */
[----:B------:R-:W-:Y:S01]  /*0520*/  CS2R R14, SRZ ;  /* 0x00000000000e7805 */ /* 0x000fe2000001ff00 */
[----:B------:R-:W1:Y:S01]  /*0530*/  F2I.TRUNC.NTZ R25, R25 ;  /* 0x0000001900197305 */ /* 0x000e62000020f100 */
[----:B0-----:R-:W-:-:S04]  /*0540*/  I2FP.F32.S32 R11, R27 ;  /* 0x0000001b000b7245 */ /* 0x001fc80000201400 */
[----:B------:R-:W-:Y:S02]  /*0550*/  FSETP.GTU.AND P0, PT, R11, R26, PT ;  /* 0x0000001a0b00720b */ /* 0x000fe40003f0c000 */
[----:B------:R-:W-:-:S11]  /*0560*/  CS2R R10, SRZ ;  /* 0x00000000000a7805 */ /* 0x000fd6000001ff00 */
[----:B-1----:R-:W-:Y:S05]  /*0570*/  @P0 BRA `(.L_x_61) ;  /* 0x0000000000a00947 */ /* 0x002fea0003800000 */
[----:B-----5:R-:W-:Y:S01]  /*0580*/  FADD R47, -R36, R34 ;  /* 0x00000022242f7221 */ /* 0x020fe20000000100 */
[----:B------:R-:W-:Y:S01]  /*0590*/  HFMA2 R16, -RZ, RZ, 0, 0 ;  /* 0x00000000ff107431 */ /* 0x000fe200000001ff */
[----:B------:R-:W-:Y:S01]  /*05a0*/  CS2R R14, SRZ ;  /* 0x00000000000e7805 */ /* 0x000fe2000001ff00 */
[----:B------:R-:W-:Y:S01]  /*05b0*/  IMAD.MOV.U32 R49, RZ, RZ, R27 ;  /* 0x000000ffff317224 */ /* 0x000fe200078e001b */
[----:B------:R-:W-:Y:S02]  /*05c0*/  CS2R R12, SRZ ;  /* 0x00000000000c7805 */ /* 0x000fe4000001ff00 */
[----:B------:R-:W-:Y:S01]  /*05d0*/  CS2R R10, SRZ ;  /* 0x00000000000a7805 */ /* 0x000fe2000001ff00 */
[----:B------:R-:W-:-:S07]  /*05e0*/  FFMA R0, R47, 0.5, R36 ;  /* 0x3f0000002f007823 */ /* 0x000fce0000000024 */
.L_x_62:
[----:B------:R-:W0:Y:S08]  /*05f0*/  LDC.64 R54, c[0x0][0x380] ;  /* 0x0000e000ff367b82 */ /* 0x000e300000000a00 */
[----:B-1----:R-:W1:Y:S01]  /*0600*/  LDC.64 R46, c[0x0][0x388] ;  /* 0x0000e200ff2e7b82 */ /* 0x002e620000000a00 */
[----:B0-----:R-:W-:-:S05]  /*0610*/  IMAD.WIDE R52, R49, 0x8, R54 ;  /* 0x0000000831347825 */ /* 0x001fca00078e0236 */
[----:B------:R-:W2:Y:S04]  /*0620*/  LDG.E R57, desc[UR6][R52.64+0x4] ;  /* 0x0000040634397981 */ /* 0x000ea8000c1e1900 */
[----:B------:R-:W3:Y:S01]  /*0630*/  LDG.E R59, desc[UR6][R52.64] ;  /* 0x00000006343b7981 */ /* 0x000ee2000c1e1900 */
[----:B--2---:R-:W-:-:S13]  /*0640*/  FSETP.GTU.AND P0, PT, R57, R0, PT ;  /* 0x000000003900720b */ /* 0x004fda0003f0c000 */
[----:B------:R-:W-:-:S05]  /*0650*/  @!P0 IMAD.WIDE R54, R25, 0x8, R54 ;  /* 0x0000000819368825 */ /* 0x000fca00078e0236 */
[----:B------:R-:W2:Y:S04]  /*0660*/  @!P0 LDG.E R61, desc[UR6][R54.64+0x8] ;  /* 0x00000806363d8981 */ /* 0x000ea8000c1e1900 */
[----:B------:R-:W4:Y:S01]  /*0670*/  @!P0 LDG.E R56, desc[UR6][R54.64+0xc] ;  /* 0x00000c0636388981 */ /* 0x000f22000c1e1900 */
[----:B-1----:R-:W-:-:S04]  /*0680*/  IMAD.WIDE R50, R49, 0x4, R46 ;  /* 0x0000000431327825 */ /* 0x002fc800078e022e */
[----:B------:R-:W-:Y:S01]  /*0690*/  @!P0 IMAD.WIDE R46, R25, 0x4, R46 ;  /* 0x00000004192e8825 */ /* 0x000fe200078e022e */
[----:B------:R-:W5:Y:S04]  /*06a0*/  LDG.E R2, desc[UR6][R50.64] ;  /* 0x0000000632027981 */ /* 0x000f68000c1e1900 */
[----:B---3--:R-:W-:Y:S04]  /*06b0*/  @!P0 STG.E desc[UR6][R54.64+0x8], R59 ;  /* 0x0000083b36008986 */ /* 0x008fe8000c101906 */
[----:B------:R-:W-:Y:S04]  /*06c0*/  @!P0 STG.E desc[UR6][R54.64+0xc], R57 ;  /* 0x00000c3936008986 */ /* 0x000fe8000c101906 */
[----:B--2---:R0:W-:Y:S04]  /*06d0*/  @!P0 STG.E desc[UR6][R52.64], R61 ;  /* 0x0000003d34008986 */ /* 0x0041e8000c101906 */
[----:B----4-:R1:W-:Y:S04]  /*06e0*/  @!P0 STG.E desc[UR6][R52.64+0x4], R56 ;  /* 0x0000043834008986 */ /* 0x0103e8000c101906 */
[----:B------:R-:W2:Y:S04]  /*06f0*/  @!P0 LDG.E R60, desc[UR6][R50.64] ;  /* 0x00000006323c8981 */ /* 0x000ea8000c1e1900 */
[----:B------:R-:W3:Y:S01]  /*0700*/  @!P0 LDG.E R58, desc[UR6][R46.64+0x4] ;  /* 0x000004062e3a8981 */ /* 0x000ee2000c1e1900 */
[----:B------:R-:W-:-:S04]  /*0710*/  IADD3 R49, PT, PT, R49, 0x1, RZ ;  /* 0x0000000131317810 */ /* 0x000fc80007ffe0ff */
[----:B0-----:R-:W-:-:S04]  /*0720*/  I2FP.F32.S32 R61, R49 ;  /* 0x00000031003d7245 */ /* 0x001fc80000201400 */
[----:B------:R-:W-:Y:S01]  /*0730*/  FSETP.GTU.AND P1, PT, R61, R26, PT ;  /* 0x0000001a3d00720b */ /* 0x000fe20003f2c000 */
[----:B------:R-:W-:Y:S02]  /*0740*/  @!P0 VIADD R18, R25, 0x1 ;  /* 0x0000000119128836 */ /* 0x000fe40000000000 */
[----:B------:R-:W-:Y:S01]  /*0750*/  FADD R12, R57, R12 ;  /* 0x0000000c390c7221 */ /* 0x000fe20000000000 */
[----:B------:R-:W-:Y:S01]  /*0760*/  @!P0 FADD R15, R15, R57 ;  /* 0x000000390f0f8221 */ /* 0x000fe20000000000 */
[----:B-----5:R-:W-:Y:S01]  /*0770*/  FADD R10, R2, R10 ;  /* 0x0000000a020a7221 */ /* 0x020fe20000000000 */
[----:B------:R-:W-:Y:S01]  /*0780*/  @!P0 FADD R13, R13, R2 ;  /* 0x000000020d0d8221 */ /* 0x000fe20000000000 */
[----:B------:R-:W-:Y:S01]  /*0790*/  @!P0 MOV R25, R18 ;  /* 0x0000001200198202 */ /* 0x000fe20000000f00 */
[----:B------:R-:W-:Y:S01]  /*07a0*/  FADD R11, R59, R11 ;  /* 0x0000000b3b0b7221 */ /* 0x000fe20000000000 */
[----:B------:R-:W-:Y:S01]  /*07b0*/  @!P0 FADD R14, R14, R59 ;  /* 0x0000003b0e0e8221 */ /* 0x000fe20000000000 */
[----:B------:R-:W-:Y:S01]  /*07c0*/  @!P0 VIADD R16, R16, 0x1 ;  /* 0x0000000110108836 */ /* 0x000fe20000000000 */
[----:B--2---:R1:W-:Y:S04]  /*07d0*/  @!P0 STG.E desc[UR6][R46.64+0x4], R60 ;  /* 0x0000043c2e008986 */ /* 0x0043e8000c101906 */
[----:B---3--:R1:W-:Y:S01]  /*07e0*/  @!P0 STG.E desc[UR6][R50.64], R58 ;  /* 0x0000003a32008986 */ /* 0x0083e2000c101906 */
[----:B------:R-:W-:Y:S05]  /*07f0*/  @!P1 BRA `(.L_x_62) ;  /* 0xfffffffc007c9947 */ /* 0x000fea000383ffff */
.L_x_61:
[----:B------:R-:W-:Y:S05]  /*0800*/  BSYNC.RECONVERGENT B1 ;  /* 0x0000000000017941 */ /* 0x000fea0003800200 */
.L_x_60:
[----:B------:R-:W-:Y:S01]  /*0810*/  ISETP.GE.AND P0, PT, R16, 0x1, PT ;  /* 0x000000011000780c */ /* 0x000fe20003f06270 */
[----:B------:R-:W-:-:S12]  /*0820*/  BSSY.RECONVERGENT B3, `(.L_x_63) ;  /* 0x0000022000037945 */ /* 0x000fd80003800200 */
[----:B------:R-:W-:Y:S05]  /*0830*/  @!P0 BRA `(.L_x_64) ;  /* 0x0000000000808947 */ /* 0x000fea0003800000 */
[----:B------:R-:W-:Y:S01]  /*0840*/  I2FP.F32.U32 R18, R16 ;  /* 0x0000001000127245 */ /* 0x000fe20000201000 */
[----:B------:R-:W-:Y:S03]  /*0850*/  BSSY.RECONVERGENT B4, `(.L_x_65) ;  /* 0x000000e000047945 */ /* 0x000fe60003800200 */
[----:B------:R-:W0:Y:S08]  /*0860*/  MUFU.RCP R23, R18 ;  /* 0x0000001200177308 */ /* 0x000e300000001000 */
[----:B------:R-:W2:Y:S01]  /*0870*/  FCHK P0, R14, R18 ;  /* 0x000000120e007302 */ /* 0x000ea20000000000 */
[----:B0-----:R-:W-:-:S04]  /*0880*/  FFMA R0, -R18, R23, 1 ;  /* 0x3f80000012007423 */ /* 0x001fc80000000117 */
[----:B------:R-:W-:-:S04]  /*0890*/  FFMA R23, R23, R0, R23 ;  /* 0x0000000017177223 */ /* 0x000fc80000000017 */
[----:B-1----:R-:W-:-:S04]  /*08a0*/  FFMA R47, R23, R14, RZ ;  /* 0x0000000e172f7223 */ /* 0x002fc800000000ff */
[----:B------:R-:W-:-:S04]  /*08b0*/  FFMA R24, -R18, R47, R14 ;  /* 0x0000002f12187223 */ /* 0x000fc8000000010e */
[----:B------:R-:W-:Y:S01]  /*08c0*/  FFMA R24, R23, R24, R47 ;  /* 0x0000001817187223 */ /* 0x000fe2000000002f */
[----:B--2---:R-:W-:Y:S06]  /*08d0*/  @!P0 BRA `(.L_x_66) ;  /* 0x0000000000148947 */ /* 0x004fec0003800000 */
[----:B------:R-:W-:Y:S01]  /*08e0*/  MOV R0, R14 ;  /* 0x0000000e00007202 */ /* 0x000fe20000000f00 */
[----:B------:R-:W-:Y:S01]  /*08f0*/  IMAD.MOV.U32 R50, RZ, RZ, R18 ;  /* 0x000000ffff327224 */ /* 0x000fe200078e0012 */
[----:B------:R-:W-:-:S07]  /*0900*/  MOV R46, 0x920 ;  /* 0x00000920002e7802 */ /* 0x000fce0000000f00 */
[----:B-----5:R-:W-:Y:S05]  /*0910*/  CALL.REL.NOINC `($__internal_2_$__cuda_sm3x_div_rn_noftz_f32_slowpath) ;  /* 0x0000001400007944 */ /* 0x020fea0003c00000 */
[----:B------:R-:W-:-:S07]  /*0920*/  MOV R24, R0 ;  /* 0x0000000000187202 */ /* 0x000fce0000000f00 */
.L_x_66:
[----:B------:R-:W-:Y:S05]  /*0930*/  BSYNC.RECONVERGENT B4 ;  /* 0x0000000000047941 */ /* 0x000fea0003800200 */
.L_x_65:
[----:B------:R-:W0:Y:S01]  /*0940*/  MUFU.RCP R23, R18 ;  /* 0x0000001200177308 */ /* 0x000e220000001000 */
[----:B------:R-:W-:Y:S07]  /*0950*/  BSSY.RECONVERGENT B4, `(.L_x_67) ;  /* 0x000000d000047945 */ /* 0x000fee0003800200 */
[----:B------:R-:W1:Y:S01]  /*0960*/  FCHK P0, R15, R18 ;  /* 0x000000120f007302 */ /* 0x000e620000000000 */
[----:B0-----:R-:W-:-:S04]  /*0970*/  FFMA R0, -R18, R23, 1 ;  /* 0x3f80000012007423 */ /* 0x001fc80000000117 */
[----:B------:R-:W-:-:S04]  /*0980*/  FFMA R0, R23, R0, R23 ;  /* 0x0000000017007223 */ /* 0x000fc80000000017 */
[----:B------:R-:W-:-:S04]  /*0990*/  FFMA R23, R0, R15, RZ ;  /* 0x0000000f00177223 */ /* 0x000fc800000000ff */
[----:B------:R-:W-:-:S04]  /*09a0*/  FFMA R2, -R18, R23, R15 ;  /* 0x0000001712027223 */ /* 0x000fc8000000010f */
[----:B------:R-:W-:Y:S01]  /*09b0*/  FFMA R23, R0, R2, R23 ;  /* 0x0000000200177223 */ /* 0x000fe20000000017 */
[----:B-1----:R-:W-:Y:S06]  /*09c0*/  @!P0 BRA `(.L_x_68) ;  /* 0x0000000000148947 */ /* 0x002fec0003800000 */
[----:B------:R-:W-:Y:S01]  /*09d0*/  IMAD.MOV.U32 R50, RZ, RZ, R18 ;  /* 0x000000ffff327224 */ /* 0x000fe200078e0012 */
[----:B------:R-:W-:Y:S02]  /*09e0*/  MOV R0, R15 ;  /* 0x0000000f00007202 */ /* 0x000fe40000000f00 */
[----:B------:R-:W-:-:S07]  /*09f0*/  MOV R46, 0xa10 ;  /* 0x00000a10002e7802 */ /* 0x000fce0000000f00 */
[----:B-----5:R-:W-:Y:S05]  /*0a00*/  CALL.REL.NOINC `($__internal_2_$__cuda_sm3x_div_rn_noftz_f32_slowpath) ;  /* 0x0000001000c47944 */ /* 0x020fea0003c00000 */
[----:B------:R-:W-:-:S07]  /*0a10*/  IMAD.MOV.U32 R23, RZ, RZ, R0 ;  /* 0x000000ffff177224 */ /* 0x000fce00078e0000 */
.L_x_68:
[----:B------:R-:W-:Y:S05]  /*0a20*/  BSYNC.RECONVERGENT B4 ;  /* 0x0000000000047941 */ /* 0x000fea0003800200 */
.L_x_67:
[----:B------:R-:W-:-:S07]  /*0a30*/  MOV R22, R13 ;  /* 0x0000000d00167202 */ /* 0x000fce0000000f00 */
.L_x_64:
[----:B------:R-:W-:Y:S05]  /*0a40*/  BSYNC.RECONVERGENT B3 ;  /* 0x0000000000037941 */ /* 0x000fea0003800200 */
.L_x_63:
[----:B------:R-:W-:Y:S01]  /*0a50*/  FADD R8, -R8, R26 ;  /* 0x0000001a08087221 */ /* 0x000fe20000000100 */
[----:B-1----:R-:W-:Y:S01]  /*0a60*/  I2FP.F32.S32 R47, R16 ;  /* 0x00000010002f7245 */ /* 0x002fe20000201400 */
[----:B------:R-:W-:Y:S01]  /*0a70*/  BSSY.RECONVERGENT B3, `(.L_x_69) ;  /* 0x0000028000037945 */ /* 0x000fe20003800200 */
[----:B------:R-:W-:Y:S01]  /*0a80*/  FADD R10, -R13, R10 ;  /* 0x0000000a0d0a7221 */ /* 0x000fe20000000100 */
[----:B------:R-:W-:Y:S01]  /*0a90*/  FADD R8, R8, 1 ;  /* 0x3f80000008087421 */ /* 0x000fe20000000000 */
[----:B------:R-:W-:Y:S01]  /*0aa0*/  FADD R0, -R14, R11 ;  /* 0x0000000b0e007221 */ /* 0x000fe20000000100 */
[----:B------:R-:W-:Y:S02]  /*0ab0*/  FADD R12, -R15, R12 ;  /* 0x0000000c0f0c7221 */ /* 0x000fe40000000100 */
[----:B------:R-:W-:-:S06]  /*0ac0*/  FADD R8, R8, -R47 ;  /* 0x8000002f08087221 */ /* 0x000fcc0000000000 */
[----:B------:R-:W0:Y:S02]  /*0ad0*/  F2I.TRUNC.NTZ R8, R8 ;  /* 0x0000000800087305 */ /* 0x000e24000020f100 */
[----:B0-----:R-:W-:-:S13]  /*0ae0*/  ISETP.GE.AND P0, PT, R8, 0x1, PT ;  /* 0x000000010800780c */ /* 0x001fda0003f06270 */
[----:B------:R-:W-:Y:S05]  /*0af0*/  @!P0 BRA `(.L_x_70) ;  /* 0x00000000007c8947 */ /* 0x000fea0003800000 */
[----:B------:R-:W-:Y:S01]  /*0b00*/  I2FP.F32.U32 R8, R8 ;  /* 0x0000000800087245 */ /* 0x000fe20000201000 */
[----:B------:R-:W-:Y:S03]  /*0b10*/  BSSY.RECONVERGENT B4, `(.L_x_71) ;  /* 0x000000d000047945 */ /* 0x000fe60003800200 */
[----:B------:R-:W0:Y:S08]  /*0b20*/  MUFU.RCP R11, R8 ;  /* 0x00000008000b7308 */ /* 0x000e300000001000 */
        /* <DEDUP_REMOVED lines=8> */
[----:B------:R-:W-:-:S07]  /*0bb0*/  MOV R46, 0xbd0 ;  /* 0x00000bd0002e7802 */ /* 0x000fce0000000f00 */
[----:B-----5:R-:W-:Y:S05]  /*0bc0*/  CALL.REL.NOINC `($__internal_2_$__cuda_sm3x_div_rn_noftz_f32_slowpath) ;  /* 0x0000001000547944 */ /* 0x020fea0003c00000 */
[----:B------:R-:W-:-:S07]  /*0bd0*/  MOV R21, R0 ;  /* 0x0000000000157202 */ /* 0x000fce0000000f00 */
.L_x_72:
[----:B------:R-:W-:Y:S05]  /*0be0*/  BSYNC.RECONVERGENT B4 ;  /* 0x0000000000047941 */ /* 0x000fea0003800200 */
.L_x_71:
        /* <DEDUP_REMOVED lines=14> */
.L_x_74:
[----:B------:R-:W-:Y:S05]  /*0cd0*/  BSYNC.RECONVERGENT B4 ;  /* 0x0000000000047941 */ /* 0x000fea0003800200 */
.L_x_73:
[----:B------:R-:W-:-:S07]  /*0ce0*/  MOV R19, R10 ;  /* 0x0000000a00137202 */ /* 0x000fce0000000f00 */
.L_x_70:
[----:B------:R-:W-:Y:S05]  /*0cf0*/  BSYNC.RECONVERGENT B3 ;  /* 0x0000000000037941 */ /* 0x000fea0003800200 */
.L_x_69:
[----:B------:R-:W-:Y:S01]  /*0d00*/  VIADD R18, R17, 0x1 ;  /* 0x0000000111127836 */ /* 0x000fe20000000000 */
[----:B------:R0:W1:Y:S01]  /*0d10*/  F2I.TRUNC.NTZ R16, R9 ;  /* 0x0000000900107305 */ /* 0x000062000020f100 */
[----:B------:R-:W-:Y:S01]  /*0d20*/  BSSY.RECONVERGENT B1, `(.L_x_75) ;  /* 0x0000035000017945 */ /* 0x000fe20003800200 */
[----:B------:R-:W-:Y:S02]  /*0d30*/  CS2R R14, SRZ ;  /* 0x00000000000e7805 */ /* 0x000fe4000001ff00 */
[----:B------:R-:W-:Y:S02]  /*0d40*/  CS2R R12, SRZ ;  /* 0x00000000000c7805 */ /* 0x000fe4000001ff00 */
[----:B------:R-:W-:-:S04]  /*0d50*/  I2FP.F32.S32 R18, R18 ;  /* 0x0000001200127245 */ /* 0x000fc80000201400 */
[----:B------:R-:W2:Y:S01]  /*0d60*/  F2I.TRUNC.NTZ R17, R18 ;  /* 0x0000001200117305 */ /* 0x000ea2000020f100 */
[----:B------:R-:W-:Y:S01]  /*0d70*/  FADD R8, R18, -1 ;  /* 0xbf80000012087421 */ /* 0x000fe20000000000 */
[----:B0-----:R-:W-:Y:S01]  /*0d80*/  HFMA2 R9, -RZ, RZ, 0, 0 ;  /* 0x00000000ff097431 */ /* 0x001fe200000001ff */
[----:B-1----:R-:W-:-:S05]  /*0d90*/  I2FP.F32.S32 R16, R16 ;  /* 0x0000001000107245 */ /* 0x002fca0000201400 */
[----:B------:R-:W0:Y:S01]  /*0da0*/  F2I.TRUNC.NTZ R8, R8 ;  /* 0x0000000800087305 */ /* 0x000e22000020f100 */
[----:B--2---:R-:W-:-:S04]  /*0db0*/  I2FP.F32.S32 R11, R17 ;  /* 0x00000011000b7245 */ /* 0x004fc80000201400 */
[----:B------:R-:W-:Y:S02]  /*0dc0*/  FSETP.GTU.AND P0, PT, R11, R16, PT ;  /* 0x000000100b00720b */ /* 0x000fe40003f0c000 */
[----:B------:R-:W-:-:S11]  /*0dd0*/  CS2R R10, SRZ ;  /* 0x00000000000a7805 */ /* 0x000fd6000001ff00 */
[----:B0-----:R-:W-:Y:S05]  /*0de0*/  @P0 BRA `(.L_x_76) ;  /* 0x0000000000a00947 */ /* 0x001fea0003800000 */
[----:B-----5:R-:W-:Y:S01]  /*0df0*/  FADD R47, -R36, R34 ;  /* 0x00000022242f7221 */ /* 0x020fe20000000100 */
[----:B------:R-:W-:Y:S01]  /*0e00*/  IMAD.MOV.U32 R9, RZ, RZ, RZ ;  /* 0x000000ffff097224 */ /* 0x000fe200078e00ff */
[----:B------:R-:W-:Y:S02]  /*0e10*/  CS2R R14, SRZ ;  /* 0x00000000000e7805 */ /* 0x000fe4000001ff00 */
[----:B------:R-:W-:Y:S02]  /*0e20*/  MOV R57, R17 ;  /* 0x0000001100397202 */ /* 0x000fe40000000f00 */
[----:B------:R-:W-:Y:S02]  /*0e30*/  CS2R R10, SRZ ;  /* 0x00000000000a7805 */ /* 0x000fe4000001ff00 */
[----:B------:R-:W-:Y:S01]  /*0e40*/  CS2R R12, SRZ ;  /* 0x00000000000c7805 */ /* 0x000fe2000001ff00 */
[----:B------:R-:W-:-:S07]  /*0e50*/  FFMA R0, R47, 0.5, R36 ;  /* 0x3f0000002f007823 */ /* 0x000fce0000000024 */
.L_x_77:
[----:B0-----:R-:W0:Y:S08]  /*0e60*/  LDC.64 R54, c[0x0][0x380] ;  /* 0x0000e000ff367b82 */ /* 0x001e300000000a00 */
[----:B------:R-:W1:Y:S01]  /*0e70*/  LDC.64 R46, c[0x0][0x388] ;  /* 0x0000e200ff2e7b82 */ /* 0x000e620000000a00 */
        /* <DEDUP_REMOVED lines=15> */
[----:B0-----:R-:W3:Y:S01]  /*0f70*/  @!P0 LDG.E R61, desc[UR6][R50.64] ;  /* 0x00000006323d8981 */ /* 0x001ee2000c1e1900 */
[----:B------:R-:W-:-:S05]  /*0f80*/  VIADD R57, R57, 0x1 ;  /* 0x0000000139397836 */ /* 0x000fca0000000000 */
[----:B-1----:R-:W-:-:S04]  /*0f90*/  I2FP.F32.S32 R58, R57 ;  /* 0x00000039003a7245 */ /* 0x002fc80000201400 */
[----:B------:R-:W-:Y:S02]  /*0fa0*/  FSETP.GTU.AND P1, PT, R58, R16, PT ;  /* 0x000000103a00720b */ /* 0x000fe40003f2c000 */
[----:B------:R-:W-:Y:S01]  /*0fb0*/  @!P0 IADD3 R56, PT, PT, R8, 0x1, RZ ;  /* 0x0000000108388810 */ /* 0x000fe20007ffe0ff */
[----:B------:R-:W-:Y:S01]  /*0fc0*/  FADD R12, R49, R12 ;  /* 0x0000000c310c7221 */ /* 0x000fe20000000000 */
[----:B------:R-:W-:Y:S01]  /*0fd0*/  @!P0 FADD R9, R9, R49 ;  /* 0x0000003109098221 */ /* 0x000fe20000000000 */
[----:B-----5:R-:W-:Y:S01]  /*0fe0*/  FADD R14, R2, R14 ;  /* 0x0000000e020e7221 */ /* 0x020fe20000000000 */
[----:B------:R-:W-:Y:S01]  /*0ff0*/  @!P0 FADD R11, R11, R2 ;  /* 0x000000020b0b8221 */ /* 0x000fe20000000000 */
[----:B------:R-:W-:Y:S02]  /*1000*/  @!P0 IMAD.MOV.U32 R8, RZ, RZ, R56 ;  /* 0x000000ffff088224 */ /* 0x000fe400078e0038 */
[----:B------:R-:W-:Y:S01]  /*1010*/  FADD R13, R59, R13 ;  /* 0x0000000d3b0d7221 */ /* 0x000fe20000000000 */
[----:B------:R-:W-:Y:S01]  /*1020*/  @!P0 FADD R10, R10, R59 ;  /* 0x0000003b0a0a8221 */ /* 0x000fe20000000000 */
[----:B------:R-:W-:Y:S01]  /*1030*/  @!P0 IADD3 R15, PT, PT, R15, 0x1, RZ ;  /* 0x000000010f0f8810 */ /* 0x000fe20007ffe0ff */
[----:B---3--:R0:W-:Y:S04]  /*1040*/  @!P0 STG.E desc[UR6][R46.64+0x4], R61 ;  /* 0x0000043d2e008986 */ /* 0x0081e8000c101906 */
[----:B--2---:R0:W-:Y:S01]  /*1050*/  @!P0 STG.E desc[UR6][R50.64], R60 ;  /* 0x0000003c32008986 */ /* 0x0041e2000c101906 */
[----:B------:R-:W-:Y:S05]  /*1060*/  @!P1 BRA `(.L_x_77) ;  /* 0xfffffffc007c9947 */ /* 0x000fea000383ffff */
.L_x_76:
[----:B------:R-:W-:Y:S05]  /*1070*/  BSYNC.RECONVERGENT B1 ;  /* 0x0000000000017941 */ /* 0x000fea0003800200 */
.L_x_75:
[----:B------:R-:W-:Y:S01]  /*1080*/  ISETP.GE.AND P0, PT, R15, 0x1, PT ;  /* 0x000000010f00780c */ /* 0x000fe20003f06270 */
[----:B------:R-:W-:-:S12]  /*1090*/  BSSY.RECONVERGENT B3, `(.L_x_78) ;  /* 0x0000022000037945 */ /* 0x000fd80003800200 */
[----:B------:R-:W-:Y:S05]  /*10a0*/  @!P0 BRA `(.L_x_79) ;  /* 0x0000000000808947 */ /* 0x000fea0003800000 */
[----:B------:R-:W-:Y:S01]  /*10b0*/  I2FP.F32.U32 R48, R15 ;  /* 0x0000000f00307245 */ /* 0x000fe20000201000 */
[----:B------:R-:W-:Y:S03]  /*10c0*/  BSSY.RECONVERGENT B4, `(.L_x_80) ;  /* 0x000000e000047945 */ /* 0x000fe60003800200 */
[----:B------:R-:W1:Y:S08]  /*10d0*/  MUFU.RCP R7, R48 ;  /* 0x0000003000077308 */ /* 0x000e700000001000 */
[----:B------:R-:W2:Y:S01]  /*10e0*/  FCHK P0, R10, R48 ;  /* 0x000000300a007302 */ /* 0x000ea20000000000 */
[----:B-1----:R-:W-:-:S04]  /*10f0*/  FFMA R0, -R48, R7, 1 ;  /* 0x3f80000030007423 */ /* 0x002fc80000000107 */
[----:B------:R-:W-:-:S04]  /*1100*/  FFMA R7, R7, R0, R7 ;  /* 0x0000000007077223 */ /* 0x000fc80000000007 */
[----:B0-----:R-:W-:-:S04]  /*1110*/  FFMA R47, R7, R10, RZ ;  /* 0x0000000a072f7223 */ /* 0x001fc800000000ff */
[----:B------:R-:W-:-:S04]  /*1120*/  FFMA R0, -R48, R47, R10 ;  /* 0x0000002f30007223 */ /* 0x000fc8000000010a */
[----:B------:R-:W-:Y:S01]  /*1130*/  FFMA R7, R7, R0, R47 ;  /* 0x0000000007077223 */ /* 0x000fe2000000002f */
[----:B--2---:R-:W-:Y:S06]  /*1140*/  @!P0 BRA `(.L_x_81) ;  /* 0x0000000000148947 */ /* 0x004fec0003800000 */
[----:B------:R-:W-:Y:S01]  /*1150*/  IMAD.MOV.U32 R0, RZ, RZ, R10 ;  /* 0x000000ffff007224 */ /* 0x000fe200078e000a */
[----:B------:R-:W-:Y:S02]  /*1160*/  MOV R50, R48 ;  /* 0x0000003000327202 */ /* 0x000fe40000000f00 */
[----:B------:R-:W-:-:S07]  /*1170*/  MOV R46, 0x1190 ;  /* 0x00001190002e7802 */ /* 0x000fce0000000f00 */
[----:B-----5:R-:W-:Y:S05]  /*1180*/  CALL.REL.NOINC `($__internal_2_$__cuda_sm3x_div_rn_noftz_f32_slowpath) ;  /* 0x0000000800e47944 */ /* 0x020fea0003c00000 */
[----:B------:R-:W-:-:S07]  /*1190*/  IMAD.MOV.U32 R7, RZ, RZ, R0 ;  /* 0x000000ffff077224 */ /* 0x000fce00078e0000 */
.L_x_81:
[----:B------:R-:W-:Y:S05]  /*11a0*/  BSYNC.RECONVERGENT B4 ;  /* 0x0000000000047941 */ /* 0x000fea0003800200 */
.L_x_80:
        /* <DEDUP_REMOVED lines=9> */
[----:B------:R-:W-:Y:S01]  /*1240*/  MOV R50, R48 ;  /* 0x0000003000327202 */ /* 0x000fe20000000f00 */
[----:B------:R-:W-:Y:S01]  /*1250*/  IMAD.MOV.U32 R0, RZ, RZ, R9 ;  /* 0x000000ffff007224 */ /* 0x000fe200078e0009 */
[----:B------:R-:W-:-:S07]  /*1260*/  MOV R46, 0x1280 ;  /* 0x00001280002e7802 */ /* 0x000fce0000000f00 */
[----:B-----5:R-:W-:Y:S05]  /*1270*/  CALL.REL.NOINC `($__internal_2_$__cuda_sm3x_div_rn_noftz_f32_slowpath) ;  /* 0x0000000800a87944 */ /* 0x020fea0003c00000 */
[----:B------:R-:W-:-:S07]  /*1280*/  MOV R6, R0 ;  /* 0x0000000000067202 */ /* 0x000fce0000000f00 */
.L_x_83:
[----:B------:R-:W-:Y:S05]  /*1290*/  BSYNC.RECONVERGENT B4 ;  /* 0x0000000000047941 */ /* 0x000fea0003800200 */
.L_x_82:
[----:B------:R-:W-:-:S07]  /*12a0*/  IMAD.MOV.U32 R48, RZ, RZ, R11 ;  /* 0x000000ffff307224 */ /* 0x000fce00078e000b */
.L_x_79:
[----:B------:R-:W-:Y:S05]  /*12b0*/  BSYNC.RECONVERGENT B3 ;  /* 0x0000000000037941 */ /* 0x000fea0003800200 */
.L_x_78:
[----:B------:R-:W-:Y:S01]  /*12c0*/  FADD R18, -R18, R16 ;  /* 0x0000001012127221 */ /* 0x000fe20000000100 */
[----:B------:R-:W-:Y:S01]  /*12d0*/  I2FP.F32.S32 R15, R15 ;  /* 0x0000000f000f7245 */ /* 0x000fe20000201400 */
[----:B------:R-:W-:Y:S01]  /*12e0*/  BSSY.RECONVERGENT B3, `(.L_x_84) ;  /* 0x0000028000037945 */ /* 0x000fe20003800200 */
[----:B------:R-:W-:Y:S01]  /*12f0*/  FADD R14, -R11, R14 ;  /* 0x0000000e0b0e7221 */ /* 0x000fe20000000100 */
[----:B------:R-:W-:Y:S01]  /*1300*/  FADD R18, R18, 1 ;  /* 0x3f80000012127421 */ /* 0x000fe20000000000 */
[----:B------:R-:W-:Y:S01]  /*1310*/  FADD R0, -R10, R13 ;  /* 0x0000000d0a007221 */ /* 0x000fe20000000100 */
[----:B------:R-:W-:Y:S02]  /*1320*/  FADD R9, -R9, R12 ;  /* 0x0000000c09097221 */ /* 0x000fe40000000100 */
[----:B------:R-:W-:-:S06]  /*1330*/  FADD R15, R18, -R15 ;  /* 0x8000000f120f7221 */ /* 0x000fcc0000000000 */
[----:B------:R-:W1:Y:S02]  /*1340*/  F2I.TRUNC.NTZ R15, R15 ;  /* 0x0000000f000f7305 */ /* 0x000e64000020f100 */
[----:B-1----:R-:W-:-:S13]  /*1350*/  ISETP.GE.AND P0, PT, R15, 0x1, PT ;  /* 0x000000010f00780c */ /* 0x002fda0003f06270 */
[----:B------:R-:W-:Y:S05]  /*1360*/  @!P0 BRA `(.L_x_85) ;  /* 0x00000000007c8947 */ /* 0x000fea0003800000 */
[----:B------:R-:W-:Y:S01]  /*1370*/  I2FP.F32.U32 R3, R15 ;  /* 0x0000000f00037245 */ /* 0x000fe20000201000 */
[----:B------:R-:W-:Y:S03]  /*1380*/  BSSY.RECONVERGENT B4, `(.L_x_86) ;  /* 0x000000d000047945 */ /* 0x000fe60003800200 */
[----:B------:R-:W1:Y:S08]  /*1390*/  MUFU.RCP R2, R3 ;  /* 0x0000000300027308 */ /* 0x000e700000001000 */
[----:B------:R-:W2:Y:S01]  /*13a0*/  FCHK P0, R0, R3 ;  /* 0x0000000300007302 */ /* 0x000ea20000000000 */
[----:B-1----:R-:W-:-:S04]  /*13b0*/  FFMA R5, -R3, R2, 1 ;  /* 0x3f80000003057423 */ /* 0x002fc80000000102 */
[----:B------:R-:W-:-:S04]  /*13c0*/  FFMA R5, R2, R5, R2 ;  /* 0x0000000502057223 */ /* 0x000fc80000000002 */
[----:B------:R-:W-:-:S04]  /*13d0*/  FFMA R2, R0, R5, RZ ;  /* 0x0000000500027223 */ /* 0x000fc800000000ff */
[----:B------:R-:W-:-:S04]  /*13e0*/  FFMA R4, -R3, R2, R0 ;  /* 0x0000000203047223 */ /* 0x000fc80000000100 */
[----:B------:R-:W-:Y:S01]  /*13f0*/  FFMA R5, R5, R4, R2 ;  /* 0x0000000405057223 */ /* 0x000fe20000000002 */
[----:B--2---:R-:W-:Y:S06]  /*1400*/  @!P0 BRA `(.L_x_87) ;  /* 0x0000000000108947 */ /* 0x004fec0003800000 */
[----:B0-----:R-:W-:Y:S02]  /*1410*/  MOV R50, R3 ;  /* 0x0000000300327202 */ /* 0x001fe40000000f00 */
[----:B------:R-:W-:-:S07]  /*1420*/  MOV R46, 0x1440 ;  /* 0x00001440002e7802 */ /* 0x000fce0000000f00 */
[----:B-----5:R-:W-:Y:S05]  /*1430*/  CALL.REL.NOINC `($__internal_2_$__cuda_sm3x_div_rn_noftz_f32_slowpath) ;  /* 0x0000000800387944 */ /* 0x020fea0003c00000 */
[----:B------:R-:W-:-:S07]  /*1440*/  IMAD.MOV.U32 R5, RZ, RZ, R0 ;  /* 0x000000ffff057224 */ /* 0x000fce00078e0000 */
.L_x_87:
[----:B------:R-:W-:Y:S05]  /*1450*/  BSYNC.RECONVERGENT B4 ;  /* 0x0000000000047941 */ /* 0x000fea0003800200 */
.L_x_86:
[----:B------:R-:W1:Y:S01]  /*1460*/  MUFU.RCP R0, R3 ;  /* 0x0000000300007308 */ /* 0x000e620000001000 */
[----:B------:R-:W-:Y:S07]  /*1470*/  BSSY.RECONVERGENT B4, `(.L_x_88) ;  /* 0x000000d000047945 */ /* 0x000fee0003800200 */
[----:B------:R-:W2:Y:S01]  /*1480*/  FCHK P0, R9, R3 ;  /* 0x0000000309007302 */ /* 0x000ea20000000000 */
[----:B-1----:R-:W-:-:S04]  /*1490*/  FFMA R11, -R3, R0, 1 ;  /* 0x3f800000030b7423 */ /* 0x002fc80000000100 */
[----:B------:R-:W-:-:S04]  /*14a0*/  FFMA R13, R0, R11, R0 ;  /* 0x0000000b000d7223 */ /* 0x000fc80000000000 */
[----:B------:R-:W-:-:S04]  /*14b0*/  FFMA R4, R9, R13, RZ ;  /* 0x0000000d09047223 */ /* 0x000fc800000000ff */
[----:B------:R-:W-:-:S04]  /*14c0*/  FFMA R11, -R3, R4, R9 ;  /* 0x00000004030b7223 */ /* 0x000fc80000000109 */
[----:B------:R-:W-:Y:S01]  /*14d0*/  FFMA R4, R13, R11, R4 ;  /* 0x0000000b0d047223 */ /* 0x000fe20000000004 */
[----:B--2---:R-:W-:Y:S06]  /*14e0*/  @!P0 BRA `(.L_x_89) ;  /* 0x0000000000148947 */ /* 0x004fec0003800000 */
[----:B------:R-:W-:Y:S01]  /*14f0*/  MOV R0, R9 ;  /* 0x0000000900007202 */ /* 0x000fe20000000f00 */
[----:B0-----:R-:W-:Y:S01]  /*1500*/  IMAD.MOV.U32 R50, RZ, RZ, R3 ;  /* 0x000000ffff327224 */ /* 0x001fe200078e0003 */
[----:B------:R-:W-:-:S07]  /*1510*/  MOV R46, 0x1530 ;  /* 0x00001530002e7802 */ /* 0x000fce0000000f00 */
[----:B-----5:R-:W-:Y:S05]  /*1520*/  CALL.REL.NOINC `($__internal_2_$__cuda_sm3x_div_rn_noftz_f32_slowpath) ;  /* 0x0000000400fc7944 */ /* 0x020fea0003c00000 */
[----:B------:R-:W-:-:S07]  /*1530*/  MOV R4, R0 ;  /* 0x0000000000047202 */ /* 0x000fce0000000f00 */
.L_x_89:
[----:B------:R-:W-:Y:S05]  /*1540*/  BSYNC.RECONVERGENT B4 ;  /* 0x0000000000047941 */ /* 0x000fea0003800200 */
.L_x_88:
[----:B------:R-:W-:-:S07]  /*1550*/  IMAD.MOV.U32 R3, RZ, RZ, R14 ;  /* 0x000000ffff037224 */ /* 0x000fce00078e000e */
.L_x_85:
[----:B------:R-:W-:Y:S05]  /*1560*/  BSYNC.RECONVERGENT B3 ;  /* 0x0000000000037941 */ /* 0x000fea0003800200 */
.L_x_84:
[----:B------:R-:W1:Y:S01]  /*1570*/  LDC R0, c[0x0][0x39c] ;  /* 0x0000e700ff007b82 */ /* 0x000e620000000800 */
[C---:B------:R-:W-:Y:S01]  /*1580*/  VIADD R15, R43.reuse, 0x2 ;  /* 0x000000022b0f7836 */ /* 0x040fe20000000000 */
[C---:B------:R-:W-:Y:S01]  /*1590*/  IADD3 R13, PT, PT, R43.reuse, 0x1, RZ ;  /* 0x000000012b0d7810 */ /* 0x040fe20007ffe0ff */
[----:B-----5:R-:W-:Y:S01]  /*15a0*/  FADD R9, -R36, R34 ;  /* 0x0000002224097221 */ /* 0x020fe20000000100 */
[----:B0-----:R-:W-:Y:S01]  /*15b0*/  IADD3 R47, PT, PT, R43, 0x3, RZ ;  /* 0x000000032b2f7810 */ /* 0x001fe20007ffe0ff */
[----:B------:R-:W-:Y:S02]  /*15c0*/  BSSY.RECONVERGENT B1, `(.L_x_90) ;  /* 0x0000019000017945 */ /* 0x000fe40003800200 */
[----:B------:R-:W-:Y:S01]  /*15d0*/  FFMA R49, R9, 0.5, R36 ;  /* 0x3f00000009317823 */ /* 0x000fe20000000024 */
[-C--:B-1----:R-:W-:Y:S02]  /*15e0*/  ISETP.GE.AND P0, PT, R43, R0.reuse, PT ;  /* 0x000000002b00720c */ /* 0x082fe40003f06270 */
[----:B------:R-:W-:-:S02]  /*15f0*/  ISETP.GE.AND P1, PT, R13, R0, PT ;  /* 0x000000000d00720c */ /* 0x000fc40003f26270 */
[-C--:B------:R-:W-:Y:S02]  /*1600*/  ISETP.GE.AND P2, PT, R15, R0.reuse, PT ;  /* 0x000000000f00720c */ /* 0x080fe40003f46270 */
[----:B------:R-:W-:Y:S01]  /*1610*/  ISETP.GE.AND P3, PT, R47, R0, PT ;  /* 0x000000002f00720c */ /* 0x000fe20003f66270 */
[----:B------:R-:W-:-:S04]  /*1620*/  FADD R0, -R37, R35 ;  /* 0x0000002325007221 */ /* 0x000fc80000000100 */
[----:B------:R-:W-:Y:S02]  /*1630*/  FFMA R51, R0, 0.5, R37 ;  /* 0x3f00000000337823 */ /* 0x000fe40000000025 */
[----:B------:R-:W-:Y:S06]  /*1640*/  @P0 BRA `(.L_x_91) ;  /* 0x0000000000400947 */ /* 0x000fec0003800000 */
[----:B------:R-:W0:Y:S01]  /*1650*/  F2I.TRUNC.NTZ R11, R26 ;  /* 0x0000001a000b7305 */ /* 0x000e22000020f100 */
[----:B------:R-:W-:Y:S01]  /*1660*/  IMAD.MOV.U32 R53, RZ, RZ, -0x1 ;  /* 0xffffffffff357424 */ /* 0x000fe200078e00ff */
[----:B------:R-:W-:Y:S01]  /*1670*/  IADD3 R9, PT, PT, R25, 0x1, RZ ;  /* 0x0000000119097810 */ /* 0x000fe20007ffe0ff */
[----:B------:R1:W-:Y:S04]  /*1680*/  STG.E desc[UR6][R30.64], R21 ;  /* 0x000000151e007986 */ /* 0x0003e8000c101906 */
[----:B------:R1:W-:Y:S04]  /*1690*/  STG.E desc[UR6][R30.64+0xc], R53 ;  /* 0x00000c351e007986 */ /* 0x0003e8000c101906 */
[----:B------:R1:W-:Y:S04]  /*16a0*/  STG.E desc[UR6][R30.64+0x10], R53 ;  /* 0x000010351e007986 */ /* 0x0003e8000c101906 */
[----:B0-----:R1:W-:Y:S04]  /*16b0*/  STG.E desc[UR6][R30.64+0x20], R11 ;  /* 0x0000200b1e007986 */ /* 0x0013e8000c101906 */
[----:B------:R1:W-:Y:S04]  /*16c0*/  STG.E desc[UR6][R30.64+0x14], R53 ;  /* 0x000014351e007986 */ /* 0x0003e8000c101906 */
[----:B------:R1:W-:Y:S04]  /*16d0*/  STG.E desc[UR6][R30.64+0x18], R53 ;  /* 0x000018351e007986 */ /* 0x0003e8000c101906 */
[----:B------:R1:W-:Y:S04]  /*16e0*/  STG.E desc[UR6][R30.64+0x1c], R9 ;  /* 0x00001c091e007986 */ /* 0x0003e8000c101906 */
[----:B------:R1:W-:Y:S04]  /*16f0*/  STG.E desc[UR6][R30.64+0x4], R20 ;  /* 0x000004141e007986 */ /* 0x0003e8000c101906 */
[----:B------:R1:W-:Y:S04]  /*1700*/  STG.E desc[UR6][R30.64+0x8], R19 ;  /* 0x000008131e007986 */ /* 0x0003e8000c101906 */
[----:B------:R1:W-:Y:S04]  /*1710*/  STG.E desc[UR6][R30.64+0x24], R37 ;  /* 0x000024251e007986 */ /* 0x0003e8000c101906 */
[----:B------:R1:W-:Y:S04]  /*1720*/  STG.E desc[UR6][R30.64+0x28], R49 ;  /* 0x000028311e007986 */ /* 0x0003e8000c101906 */
[----:B------:R1:W-:Y:S04]  /*1730*/  STG.E desc[UR6][R30.64+0x2c], R51 ;  /* 0x00002c331e007986 */ /* 0x0003e8000c101906 */
[----:B------:R1:W-:Y:S02]  /*1740*/  STG.E desc[UR6][R30.64+0x30], R34 ;  /* 0x000030221e007986 */ /* 0x0003e4000c101906 */
.L_x_91:
[----:B------:R-:W-:Y:S05]  /*1750*/  BSYNC.RECONVERGENT B1 ;  /* 0x0000000000017941 */ /* 0x000fea0003800200 */
.L_x_90:
[----:B------:R-:W-:Y:S04]  /*1760*/  BSSY.RECONVERGENT B1, `(.L_x_92) ;  /* 0x0000012000017945 */ /* 0x000fe80003800200 */
[----:B------:R-:W-:Y:S05]  /*1770*/  @P1 BRA `(.L_x_93) ;  /* 0x0000000000401947 */ /* 0x000fea0003800000 */
[----:B-1----:R-:W0:Y:S01]  /*1780*/  F2I.TRUNC.NTZ R11, R16 ;  /* 0x00000010000b7305 */ /* 0x002e22000020f100 */
        /* <DEDUP_REMOVED lines=15> */
.L_x_93:
[----:B------:R-:W-:Y:S05]  /*1880*/  BSYNC.RECONVERGENT B1 ;  /* 0x0000000000017941 */ /* 0x000fea0003800200 */
.L_x_92:
[----:B------:R-:W-:Y:S04]  /*1890*/  BSSY.RECONVERGENT B1, `(.L_x_94) ;  /* 0x0000010000017945 */ /* 0x000fe80003800200 */
[----:B------:R-:W-:Y:S05]  /*18a0*/  @P2 BRA `(.L_x_95) ;  /* 0x0000000000382947 */ /* 0x000fea0003800000 */
[----:B-12---:R-:W-:Y:S01]  /*18b0*/  IMAD.MOV.U32 R9, RZ, RZ, -0x1 ;  /* 0xffffffffff097424 */ /* 0x006fe200078e00ff */
        /* <DEDUP_REMOVED lines=13> */
.L_x_95:
[----:B------:R-:W-:Y:S05]  /*1990*/  BSYNC.RECONVERGENT B1 ;  /* 0x0000000000017941 */ /* 0x000fea0003800200 */
.L_x_94:
[----:B------:R-:W-:Y:S05]  /*19a0*/  @P3 BRA `(.L_x_96) ;  /* 0x00000000008c3947 */ /* 0x000fea0003800000 */
[----:B012---:R-:W-:Y:S01]  /*19b0*/  MOV R9, 0xffffffff ;  /* 0xffffffff00097802 */ /* 0x007fe20000000f00 */
        /* <DEDUP_REMOVED lines=12> */
[----:B------:R3:W-:Y:S01]  /*1a80*/  STG.E desc[UR6][R30.64+0xc8], R35 ;  /* 0x0000c8231e007986 */ /* 0x0007e2000c101906 */
[----:B------:R-:W-:Y:S05]  /*1a90*/  BRA `(.L_x_96) ;  /* 0x0000000000507947 */ /* 0x000fea0003800000 */
.L_x_54:
[----:B------:R-:W0:Y:S01]  /*1aa0*/  LDCU UR4, c[0x0][0x39c] ;  /* 0x00007380ff0477ac */ /* 0x000e220008000800 */
[C---:B------:R-:W-:Y:S01]  /*1ab0*/  VIADD R13, R43.reuse, 0x1 ;  /* 0x000000012b0d7836 */ /* 0x040fe20000000000 */
[C---:B------:R-:W-:Y:S01]  /*1ac0*/  IADD3 R15, PT, PT, R43.reuse, 0x2, RZ ;  /* 0x000000022b0f7810 */ /* 0x040fe20007ffe0ff */
[C---:B------:R-:W-:Y:S01]  /*1ad0*/  VIADD R47, R43.reuse, 0x3 ;  /* 0x000000032b2f7836 */ /* 0x040fe20000000000 */
[----:B0-----:R-:W-:Y:S02]  /*1ae0*/  ISETP.GE.AND P0, PT, R43, UR4, PT ;  /* 0x000000042b007c0c */ /* 0x001fe4000bf06270 */
[----:B------:R-:W-:Y:S02]  /*1af0*/  ISETP.GE.AND P1, PT, R13, UR4, PT ;  /* 0x000000040d007c0c */ /* 0x000fe4000bf26270 */
[----:B------:R-:W-:Y:S02]  /*1b00*/  ISETP.GE.AND P2, PT, R15, UR4, PT ;  /* 0x000000040f007c0c */ /* 0x000fe4000bf46270 */
[----:B------:R-:W-:-:S07]  /*1b10*/  ISETP.GE.AND P3, PT, R47, UR4, PT ;  /* 0x000000042f007c0c */ /* 0x000fce000bf66270 */
[----:B------:R-:W-:Y:S01]  /*1b20*/  @!P0 MOV R9, 0xffffffff ;  /* 0xffffffff00098802 */ /* 0x000fe20000000f00 */
[----:B------:R4:W-:Y:S01]  /*1b30*/  @!P0 STG.E desc[UR6][R30.64+0x1c], RZ ;  /* 0x00001cff1e008986 */ /* 0x0009e2000c101906 */
[----:B------:R-:W-:Y:S02]  /*1b40*/  @!P1 IMAD.MOV.U32 R11, RZ, RZ, -0x1 ;  /* 0xffffffffff0b9424 */ /* 0x000fe400078e00ff */
[----:B------:R-:W-:Y:S01]  /*1b50*/  @!P2 MOV R17, 0xffffffff ;  /* 0xffffffff0011a802 */ /* 0x000fe20000000f00 */
[----:B------:R4:W-:Y:S01]  /*1b60*/  @!P0 STG.E desc[UR6][R30.64+0x20], R9 ;  /* 0x000020091e008986 */ /* 0x0009e2000c101906 */
[----:B------:R-:W-:-:S03]  /*1b70*/  @!P3 IMAD.MOV.U32 R25, RZ, RZ, -0x1 ;  /* 0xffffffffff19b424 */ /* 0x000fc600078e00ff */
[----:B------:R4:W-:Y:S04]  /*1b80*/  @!P1 STG.E desc[UR6][R30.64+0x54], R11 ;  /* 0x0000540b1e009986 */ /* 0x0009e8000c101906 */
[----:B------:R4:W-:Y:S04]  /*1b90*/  @!P2 STG.E desc[UR6][R30.64+0x88], R17 ;  /* 0x000088111e00a986 */ /* 0x0009e8000c101906 */
[----:B------:R4:W-:Y:S04]  /*1ba0*/  @!P3 STG.E desc[UR6][R30.64+0xbc], R25 ;  /* 0x0000bc191e00b986 */ /* 0x0009e8000c101906 */
[----:B------:R4:W-:Y:S04]  /*1bb0*/  @!P1 STG.E desc[UR6][R30.64+0x50], RZ ;  /* 0x000050ff1e009986 */ /* 0x0009e8000c101906 */
[----:B------:R4:W-:Y:S04]  /*1bc0*/  @!P2 STG.E desc[UR6][R30.64+0x84], RZ ;  /* 0x000084ff1e00a986 */ /* 0x0009e8000c101906 */
[----:B------:R4:W-:Y:S02]  /*1bd0*/  @!P3 STG.E desc[UR6][R30.64+0xb8], RZ ;  /* 0x0000b8ff1e00b986 */ /* 0x0009e4000c101906 */
.L_x_96:
[----:B------:R-:W-:Y:S05]  /*1be0*/  BSYNC.RECONVERGENT B0 ;  /* 0x0000000000007941 */ /* 0x000fea0003800200 */
.L_x_53:
[----:B------:R-:W0:Y:S02]  /*1bf0*/  LDCU UR4, c[0x0][0x360] ;  /* 0x00006c00ff0477ac */ /* 0x000e240008000800 */
[----:B01234-:R-:W0:Y:S01]  /*1c00*/  LDC R9, c[0x0][0x370] ;  /* 0x0000dc00ff097b82 */ /* 0x01fe220000000800 */
[----:B-----5:R1:W-:Y:S04]  /*1c10*/  STG.E desc[UR6][R28.64], R40 ;  /* 0x000000281c007986 */ /* 0x0203e8000c101906 */
[----:B------:R1:W-:Y:S04]  /*1c20*/  STG.E desc[UR6][R28.64+0x4], R39 ;  /* 0x000004271c007986 */ /* 0x0003e8000c101906 */
[----:B------:R1:W-:Y:S04]  /*1c30*/  STG.E desc[UR6][R28.64+0x8], R38 ;  /* 0x000008261c007986 */ /* 0x0003e8000c101906 */
[----:B------:R1:W-:Y:S04]  /*1c40*/  STG.E desc[UR6][R28.64+0x10], R13 ;  /* 0x0000100d1c007986 */ /* 0x0003e8000c101906 */
[----:B------:R1:W-:Y:S04]  /*1c50*/  STG.E desc[UR6][R28.64+0x14], R15 ;  /* 0x0000140f1c007986 */ /* 0x0003e8000c101906 */
[----:B------:R1:W-:Y:S01]  /*1c60*/  STG.E desc[UR6][R28.64+0x18], R47 ;  /* 0x0000182f1c007986 */ /* 0x0003e2000c101906 */
[----:B0-----:R-:W-:-:S03]  /*1c70*/  IMAD R44, R9, UR4, R44 ;  /* 0x00000004092c7c24 */ /* 0x001fc6000f8e022c */
[----:B------:R1:W-:Y:S04]  /*1c80*/  STG.E desc[UR6][R28.64+0x1c], R42 ;  /* 0x00001c2a1c007986 */ /* 0x0003e8000c101906 */
[----:B------:R1:W-:Y:S01]  /*1c90*/  STG.E desc[UR6][R28.64+0x20], R41 ;  /* 0x000020291c007986 */ /* 0x0003e2000c101906 */
[----:B------:R-:W-:-:S03]  /*1ca0*/  ISETP.GE.AND P0, PT, R44, R33, PT ;  /* 0x000000212c00720c */ /* 0x000fc60003f06270 */
[----:B------:R1:W-:Y:S04]  /*1cb0*/  STG.E desc[UR6][R28.64+0x24], R37 ;  /* 0x000024251c007986 */ /* 0x0003e8000c101906 */
[----:B------:R1:W-:Y:S04]  /*1cc0*/  STG.E desc[UR6][R28.64+0x28], R36 ;  /* 0x000028241c007986 */ /* 0x0003e8000c101906 */
[----:B------:R1:W-:Y:S04]  /*1cd0*/  STG.E desc[UR6][R28.64+0x2c], R35 ;  /* 0x00002c231c007986 */ /* 0x0003e8000c101906 */
[----:B------:R1:W-:Y:S04]  /*1ce0*/  STG.E desc[UR6][R28.64+0x30], R34 ;  /* 0x000030221c007986 */ /* 0x0003e8000c101906 */
[----:B------:R1:W-:Y:S01]  /*1cf0*/  STG.E desc[UR6][R28.64+0xc], R43 ;  /* 0x00000c2b1c007986 */ /* 0x0003e2000c101906 */
[----:B------:R-:W-:Y:S05]  /*1d00*/  @!P0 BRA `(.L_x_97) ;  /* 0xffffffe4000c8947 */ /* 0x000fea000383ffff */
[----:B------:R-:W-:Y:S05]  /*1d10*/  EXIT ;  /* 0x000000000000794d */ /* 0x000fea0003800000 */
        .weak           $__internal_2_$__cuda_sm3x_div_rn_noftz_f32_slowpath
        .type           $__internal_2_$__cuda_sm3x_div_rn_noftz_f32_slowpath,@function
        .size           $__internal_2_$__cuda_sm3x_div_rn_noftz_f32_slowpath,(.L_x_126 - $__internal_2_$__cuda_sm3x_div_rn_noftz_f32_slowpath)
$__internal_2_$__cuda_sm3x_div_rn_noftz_f32_slowpath:
[----:B------:R-:W-:Y:S01]  /*1d20*/  SHF.R.U32.HI R2, RZ, 0x17, R50 ;  /* 0x00000017ff027819 */ /* 0x000fe20000011632 */
[----:B------:R-:W-:Y:S01]  /*1d30*/  BSSY.RECONVERGENT B1, `(.L_x_98) ;  /* 0x0000064000017945 */ /* 0x000fe20003800200 */
[----:B------:R-:W-:Y:S02]  /*1d40*/  SHF.R.U32.HI R49, RZ, 0x17, R0 ;  /* 0x00000017ff317819 */ /* 0x000fe40000011600 */
[----:B------:R-:W-:Y:S02]  /*1d50*/  LOP3.LUT R2, R2, 0xff, RZ, 0xc0, !PT ;  /* 0x000000ff02027812 */ /* 0x000fe400078ec0ff */
[----:B------:R-:W-:Y:S02]  /*1d60*/  LOP3.LUT R49, R49, 0xff, RZ, 0xc0, !PT ;  /* 0x000000ff31317812 */ /* 0x000fe400078ec0ff */
[----:B------:R-:W-:-:S03]  /*1d70*/  IADD3 R51, PT, PT, R2, -0x1, RZ ;  /* 0xffffffff02337810 */ /* 0x000fc60007ffe0ff */
[----:B------:R-:W-:Y:S01]  /*1d80*/  VIADD R47, R49, 0xffffffff ;  /* 0xffffffff312f7836 */ /* 0x000fe20000000000 */
        /* <DEDUP_REMOVED lines=10> */
[----:B------:R-:W-:Y:S02]  /*1e30*/  FSETP.NEU.FTZ.AND P1, PT, |R0|, +INF , PT ;  /* 0x7f8000000000780b */ /* 0x000fe40003f3d200 */
        /* <DEDUP_REMOVED lines=14> */
[----:B------:R-:W-:Y:S02]  /*1f20*/  @!P0 IMAD.MOV.U32 R47, RZ, RZ, -0x40 ;  /* 0xffffffc0ff2f8424 */ /* 0x000fe400078e00ff */
[----:B------:R-:W-:-:S03]  /*1f30*/  @!P0 FFMA R0, R0, 1.84467440737095516160e+19, RZ ;  /* 0x5f80000000008823 */ /* 0x000fc600000000ff */
[----:B------:R-:W-:-:S07]  /*1f40*/  @!P1 IADD3 R47, PT, PT, R47, 0x40, RZ ;  /* 0x000000402f2f9810 */ /* 0x000fce0007ffe0ff */
.L_x_99:
[----:B------:R-:W-:Y:S01]  /*1f50*/  LEA R51, R2, 0xc0800000, 0x17 ;  /* 0xc080000002337811 */ /* 0x000fe200078eb8ff */
[----:B------:R-:W-:Y:S01]  /*1f60*/  BSSY.RECONVERGENT B2, `(.L_x_104) ;  /* 0x0000036000027945 */ /* 0x000fe20003800200 */
[----:B------:R-:W-:-:S03]  /*1f70*/  IADD3 R49, PT, PT, R49, -0x7f, RZ ;  /* 0xffffff8131317810 */ /* 0x000fc60007ffe0ff */
[----:B------:R-:W-:Y:S02]  /*1f80*/  IMAD.IADD R50, R50, 0x1, -R51 ;  /* 0x0000000132327824 */ /* 0x000fe400078e0a33 */
[C---:B------:R-:W-:Y:S01]  /*1f90*/  IMAD R0, R49.reuse, -0x800000, R0 ;  /* 0xff80000031007824 */ /* 0x040fe200078e0200 */
[----:B------:R-:W-:Y:S01]  /*1fa0*/  IADD3 R49, PT, PT, R49, 0x7f, -R2 ;  /* 0x0000007f31317810 */ /* 0x000fe20007ffe802 */
[----:B------:R0:W1:Y:S04]  /*1fb0*/  MUFU.RCP R51, R50 ;  /* 0x0000003200337308 */ /* 0x0000680000001000 */
[----:B------:R-:W-:Y:S02]  /*1fc0*/  IMAD.IADD R47, R49, 0x1, R47 ;  /* 0x00000001312f7824 */ /* 0x000fe400078e022f */
[----:B0-----:R-:W-:-:S04]  /*1fd0*/  FADD.FTZ R50, -R50, -RZ ;  /* 0x800000ff32327221 */ /* 0x001fc80000010100 */
[----:B-1----:R-:W-:-:S04]  /*1fe0*/  FFMA R52, R51, R50, 1 ;  /* 0x3f80000033347423 */ /* 0x002fc80000000032 */
        /* <DEDUP_REMOVED lines=8> */
[----:B------:R-:W-:-:S05]  /*2070*/  IADD3 R2, PT, PT, R2, R47, RZ ;  /* 0x0000002f02027210 */ /* 0x000fca0007ffe0ff */
[----:B------:R-:W-:-:S05]  /*2080*/  VIADD R49, R2, 0xffffffff ;  /* 0xffffffff02317836 */ /* 0x000fca0000000000 */
        /* <DEDUP_REMOVED lines=9> */
[CCC-:B------:R-:W-:Y:S01]  /*2120*/  FFMA.RZ R47, R51.reuse, R0.reuse, R53.reuse ;  /* 0x00000000332f7223 */ /* 0x1c0fe2000000c035 */
[CCC-:B------:R-:W-:Y:S01]  /*2130*/  FFMA.RP R49, R51.reuse, R0.reuse, R53.reuse ;  /* 0x0000000033317223 */ /* 0x1c0fe20000008035 */
[----:B------:R-:W-:Y:S01]  /*2140*/  FFMA.RM R51, R51, R0, R53 ;  /* 0x0000000033337223 */ /* 0x000fe20000004035 */
[C---:B------:R-:W-:Y:S02]  /*2150*/  IADD3 R0, PT, PT, R2.reuse, 0x20, RZ ;  /* 0x0000002002007810 */ /* 0x040fe40007ffe0ff */
[----:B------:R-:W-:Y:S02]  /*2160*/  LOP3.LUT R47, R47, 0x7fffff, RZ, 0xc0, !PT ;  /* 0x007fffff2f2f7812 */ /* 0x000fe400078ec0ff */
[C---:B------:R-:W-:Y:S02]  /*2170*/  ISETP.NE.AND P2, PT, R2.reuse, RZ, PT ;  /* 0x000000ff0200720c */ /* 0x040fe40003f45270 */
[----:B------:R-:W-:Y:S02]  /*2180*/  LOP3.LUT R47, R47, 0x800000, RZ, 0xfc, !PT ;  /* 0x008000002f2f7812 */ /* 0x000fe400078efcff */
[----:B------:R-:W-:Y:S01]  /*2190*/  ISETP.NE.AND P1, PT, R2, RZ, PT ;  /* 0x000000ff0200720c */ /* 0x000fe20003f25270 */
[----:B------:R-:W-:Y:S01]  /*21a0*/  IMAD.MOV R2, RZ, RZ, -R2 ;  /* 0x000000ffff027224 */ /* 0x000fe200078e0a02 */
[----:B------:R-:W-:-:S02]  /*21b0*/  SHF.L.U32 R0, R47, R0, RZ ;  /* 0x000000002f007219 */ /* 0x000fc400000006ff */
[----:B------:R-:W-:Y:S02]  /*21c0*/  FSETP.NEU.FTZ.AND P0, PT, R49, R51, PT ;  /* 0x000000333100720b */ /* 0x000fe40003f1d000 */
[----:B------:R-:W-:Y:S02]  /*21d0*/  SEL R2, R2, RZ, P2 ;  /* 0x000000ff02027207 */ /* 0x000fe40001000000 */
[----:B------:R-:W-:Y:S02]  /*21e0*/  ISETP.NE.AND P1, PT, R0, RZ, P1 ;  /* 0x000000ff0000720c */ /* 0x000fe40000f25270 */
[----:B------:R-:W-:Y:S02]  /*21f0*/  SHF.R.U32.HI R47, RZ, R2, R47 ;  /* 0x00000002ff2f7219 */ /* 0x000fe4000001162f */
[----:B------:R-:W-:Y:S02]  /*2200*/  PLOP3.LUT P0, PT, P0, P1, PT, 0xf8, 0x8f ;  /* 0x00000000008f781c */ /* 0x000fe40000703f70 */
[----:B------:R-:W-:-:S02]  /*2210*/  SHF.R.U32.HI R2, RZ, 0x1, R47 ;  /* 0x00000001ff027819 */ /* 0x000fc4000001162f */
[----:B------:R-:W-:-:S04]  /*2220*/  SEL R0, RZ, 0x1, !P0 ;  /* 0x00000001ff007807 */ /* 0x000fc80004000000 */
[----:B------:R-:W-:-:S04]  /*2230*/  LOP3.LUT R0, R0, 0x1, R2, 0xf8, !PT ;  /* 0x0000000100007812 */ /* 0x000fc800078ef802 */
[----:B------:R-:W-:-:S04]  /*2240*/  LOP3.LUT R0, R0, R47, RZ, 0xc0, !PT ;  /* 0x0000002f00007212 */ /* 0x000fc800078ec0ff */
[----:B------:R-:W-:-:S04]  /*2250*/  IADD3 R0, PT, PT, R2, R0, RZ ;  /* 0x0000000002007210 */ /* 0x000fc80007ffe0ff */
[----:B------:R-:W-:Y:S01]  /*2260*/  LOP3.LUT R50, R0, R50, RZ, 0xfc, !PT ;  /* 0x0000003200327212 */ /* 0x000fe200078efcff */
[----:B------:R-:W-:Y:S06]  /*2270*/  BRA `(.L_x_107) ;  /* 0x0000000000107947 */ /* 0x000fec0003800000 */
.L_x_106:
[----:B------:R-:W-:-:S04]  /*2280*/  LOP3.LUT R50, R50, 0x80000000, RZ, 0xc0, !PT ;  /* 0x8000000032327812 */ /* 0x000fc800078ec0ff */
[----:B------:R-:W-:Y:S01]  /*2290*/  LOP3.LUT R50, R50, 0x7f800000, RZ, 0xfc, !PT ;  /* 0x7f80000032327812 */ /* 0x000fe200078efcff */
[----:B------:R-:W-:Y:S06]  /*22a0*/  BRA `(.L_x_107) ;  /* 0x0000000000047947 */ /* 0x000fec0003800000 */
.L_x_105:
[----:B------:R-:W-:-:S07]  /*22b0*/  IMAD R50, R47, 0x800000, R50 ;  /* 0x008000002f327824 */ /* 0x000fce00078e0232 */
.L_x_107:
[----:B------:R-:W-:Y:S05]  /*22c0*/  BSYNC.RECONVERGENT B2 ;  /* 0x0000000000027941 */ /* 0x000fea0003800200 */
.L_x_104:
[----:B------:R-:W-:Y:S01]  /*22d0*/  MOV R0, R50 ;  /* 0x0000003200007202 */ /* 0x000fe20000000f00 */
[----:B------:R-:W-:Y:S06]  /*22e0*/  BRA `(.L_x_108) ;  /* 0x0000000000207947 */ /* 0x000fec0003800000 */
.L_x_103:
[----:B------:R-:W-:-:S04]  /*22f0*/  LOP3.LUT R0, R50, 0x80000000, R0, 0x48, !PT ;  /* 0x8000000032007812 */ /* 0x000fc800078e4800 */
[----:B------:R-:W-:Y:S01]  /*2300*/  LOP3.LUT R0, R0, 0x7f800000, RZ, 0xfc, !PT ;  /* 0x7f80000000007812 */ /* 0x000fe200078efcff */
[----:B------:R-:W-:Y:S06]  /*2310*/  BRA `(.L_x_108) ;  /* 0x0000000000147947 */ /* 0x000fec0003800000 */
.L_x_102:
[----:B------:R-:W-:Y:S01]  /*2320*/  LOP3.LUT R0, R50, 0x80000000, R0, 0x48, !PT ;  /* 0x8000000032007812 */ /* 0x000fe200078e4800 */
[----:B------:R-:W-:Y:S06]  /*2330*/  BRA `(.L_x_108) ;  /* 0x00000000000c7947 */ /* 0x000fec0003800000 */
.L_x_101:
[----:B------:R-:W0:Y:S01]  /*2340*/  MUFU.RSQ R0, -QNAN ;  /* 0xffc0000000007908 */ /* 0x000e220000001400 */
[----:B------:R-:W-:Y:S05]  /*2350*/  BRA `(.L_x_108) ;  /* 0x0000000000047947 */ /* 0x000fea0003800000 */
.L_x_100:
[----:B------:R-:W-:-:S07]  /*2360*/  FADD.FTZ R0, R0, R50 ;  /* 0x0000003200007221 */ /* 0x000fce0000010000 */
.L_x_108:
[----:B------:R-:W-:Y:S05]  /*2370*/  BSYNC.RECONVERGENT B1 ;  /* 0x0000000000017941 */ /* 0x000fea0003800200 */
.L_x_98:
[----:B------:R-:W-:-:S04]  /*2380*/  IMAD.MOV.U32 R47, RZ, RZ, 0x0 ;  /* 0x00000000ff2f7424 */ /* 0x000fc800078e00ff */
[----:B0-----:R-:W-:Y:S05]  /*2390*/  RET.REL.NODEC R46 `(_Z9constructP4vectPfP4nodeii) ;  /* 0xffffffdc2e187950 */ /* 0x001fea0003c3ffff */
.L_x_109:
        /* <DEDUP_REMOVED lines=14> */
.L_x_126:


//--------------------- .text._Z11findMMinMaxP4vectS0_S0_S0_i --------------------------
	.section	.text._Z11findMMinMaxP4vectS0_S0_S0_i,"ax",@progbits
	.align	128
        .global         _Z11findMMinMaxP4vectS0_S0_S0_i
        .type           _Z11findMMinMaxP4vectS0_S0_S0_i,@function
        .size           _Z11findMMinMaxP4vectS0_S0_S0_i,(.L_x_129 - _Z11findMMinMaxP4vectS0_S0_S0_i)
        .other          _Z11findMMinMaxP4vectS0_S0_S0_i,@"STO_CUDA_ENTRY STV_DEFAULT"
_Z11findMMinMaxP4vectS0_S0_S0_i:
.text._Z11findMMinMaxP4vectS0_S0_S0_i:
[----:B------:R-:W-:Y:S01]  /*0000*/  LDC R1, c[0x0][0x37c] ;  /* 0x0000df00ff017b82 */ /* 0x000fe20000000800 */
[----:B------:R-:W0:Y:S01]  /*0010*/  S2R R7, SR_TID.X ;  /* 0x0000000000077919 */ /* 0x000e220000002100 */
[----:B------:R-:W1:Y:S01]  /*0020*/  LDCU UR4, c[0x0][0x360] ;  /* 0x00006c00ff0477ac */ /* 0x000e620008000800 */
[----:B------:R-:W-:Y:S01]  /*0030*/  BSSY.RECONVERGENT B0, `(.L_x_110) ;  /* 0x0000021000007945 */ /* 0x000fe20003800200 */
[----:B------:R-:W-:Y:S01]  /*0040*/  IMAD.MOV.U32 R4, RZ, RZ, 0x800000 ;  /* 0x00800000ff047424 */ /* 0x000fe200078e00ff */
[----:B------:R-:W0:Y:S01]  /*0050*/  S2R R0, SR_CTAID.X ;  /* 0x0000000000007919 */ /* 0x000e220000002500 */
[----:B------:R-:W2:Y:S01]  /*0060*/  LDCU UR5, c[0x0][0x3a0] ;  /* 0x00007400ff0577ac */ /* 0x000ea20008000800 */
[----:B------:R-:W-:Y:S02]  /*0070*/  IMAD.MOV.U32 R2, RZ, RZ, 0x7f7fffff ;  /* 0x7f7fffffff027424 */ /* 0x000fe400078e00ff */
[----:B------:R-:W-:Y:S01]  /*0080*/  IMAD.MOV.U32 R3, RZ, RZ, 0x7f7fffff ;  /* 0x7f7fffffff037424 */ /* 0x000fe200078e00ff */
[----:B------:R-:W3:Y:S01]  /*0090*/  LDCU.64 UR8, c[0x0][0x358] ;  /* 0x00006b00ff0877ac */ /* 0x000ee20008000a00 */
[----:B------:R-:W-:Y:S01]  /*00a0*/  IMAD.MOV.U32 R5, RZ, RZ, 0x800000 ;  /* 0x00800000ff057424 */ /* 0x000fe200078e00ff */
[----:B-1----:R-:W-:Y:S01]  /*00b0*/  MOV R12, UR4 ;  /* 0x00000004000c7c02 */ /* 0x002fe20008000f00 */
[----:B0-----:R-:W-:-:S05]  /*00c0*/  IMAD R6, R0, UR4, R7 ;  /* 0x0000000400067c24 */ /* 0x001fca000f8e0207 */
[----:B--2---:R-:W-:-:S13]  /*00d0*/  ISETP.GE.AND P0, PT, R6, UR5, PT ;  /* 0x0000000506007c0c */ /* 0x004fda000bf06270 */
[----:B---3--:R-:W-:Y:S05]  /*00e0*/  @P0 BRA `(.L_x_111) ;  /* 0x0000000000540947 */ /* 0x008fea0003800000 */
[----:B------:R-:W0:Y:S01]  /*00f0*/  LDCU UR4, c[0x0][0x370] ;  /* 0x00006e00ff0477ac */ /* 0x000e220008000800 */
[----:B------:R-:W-:Y:S01]  /*0100*/  IMAD.MOV.U32 R3, RZ, RZ, 0x7f7fffff ;  /* 0x7f7fffffff037424 */ /* 0x000fe200078e00ff */
[----:B------:R-:W-:Y:S01]  /*0110*/  MOV R2, 0x7f7fffff ;  /* 0x7f7fffff00027802 */ /* 0x000fe20000000f00 */
[----:B------:R-:W-:Y:S02]  /*0120*/  IMAD.MOV.U32 R5, RZ, RZ, 0x800000 ;  /* 0x00800000ff057424 */ /* 0x000fe400078e00ff */
[----:B------:R-:W-:Y:S02]  /*0130*/  IMAD.MOV.U32 R4, RZ, RZ, 0x800000 ;  /* 0x00800000ff047424 */ /* 0x000fe400078e00ff */
[----:B0-----:R-:W-:-:S07]  /*0140*/  IMAD R17, R12, UR4, RZ ;  /* 0x000000040c117c24 */ /* 0x001fce000f8e02ff */
.L_x_112:
[----:B------:R-:W0:Y:S08]  /*0150*/  LDC.64 R8, c[0x0][0x390] ;  /* 0x0000e400ff087b82 */ /* 0x000e300000000a00 */
[----:B------:R-:W1:Y:S01]  /*0160*/  LDC.64 R10, c[0x0][0x398] ;  /* 0x0000e600ff0a7b82 */ /* 0x000e620000000a00 */
[----:B0-----:R-:W-:-:S05]  /*0170*/  IMAD.WIDE R8, R6, 0x8, R8 ;  /* 0x0000000806087825 */ /* 0x001fca00078e0208 */
[----:B------:R-:W2:Y:S01]  /*0180*/  LDG.E R13, desc[UR8][R8.64] ;  /* 0x00000008080d7981 */ /* 0x000ea2000c1e1900 */
[----:B-1----:R-:W-:-:S03]  /*0190*/  IMAD.WIDE R10, R6, 0x8, R10 ;  /* 0x00000008060a7825 */ /* 0x002fc600078e020a */
[----:B------:R-:W3:Y:S04]  /*01a0*/  LDG.E R14, desc[UR8][R8.64+0x4] ;  /* 0x00000408080e7981 */ /* 0x000ee8000c1e1900 */
[----:B------:R-:W4:Y:S04]  /*01b0*/  LDG.E R15, desc[UR8][R10.64] ;  /* 0x000000080a0f7981 */ /* 0x000f28000c1e1900 */
[----:B------:R-:W5:Y:S01]  /*01c0*/  LDG.E R16, desc[UR8][R10.64+0x4] ;  /* 0x000004080a107981 */ /* 0x000f62000c1e1900 */
[----:B------:R-:W-:-:S05]  /*01d0*/  IMAD.IADD R6, R17, 0x1, R6 ;  /* 0x0000000111067824 */ /* 0x000fca00078e0206 */
[----:B------:R-:W-:Y:S02]  /*01e0*/  ISETP.GE.AND P0, PT, R6, UR5, PT ;  /* 0x0000000506007c0c */ /* 0x000fe4000bf06270 */
[----:B--2---:R-:W-:Y:S02]  /*01f0*/  FMNMX R2, R13, R2, PT ;  /* 0x000000020d027209 */ /* 0x004fe40003800000 */
[----:B---3--:R-:W-:Y:S02]  /*0200*/  FMNMX R3, R14, R3, PT ;  /* 0x000000030e037209 */ /* 0x008fe40003800000 */
[----:B----4-:R-:W-:Y:S02]  /*0210*/  FMNMX R4, R15, R4, !PT ;  /* 0x000000040f047209 */ /* 0x010fe40007800000 */
[----:B-----5:R-:W-:-:S05]  /*0220*/  FMNMX R5, R16, R5, !PT ;  /* 0x0000000510057209 */ /* 0x020fca0007800000 */
[----:B------:R-:W-:Y:S05]  /*0230*/  @!P0 BRA `(.L_x_112) ;  /* 0xfffffffc00c48947 */ /* 0x000fea000383ffff */
.L_x_111:
[----:B------:R-:W-:Y:S05]  /*0240*/  BSYNC.RECONVERGENT B0 ;  /* 0x0000000000007941 */ /* 0x000fea0003800200 */
.L_x_110:
[----:B------:R-:W0:Y:S01]  /*0250*/  S2UR UR6, SR_CgaCtaId ;  /* 0x00000000000679c3 */ /* 0x000e220000008800 */
[----:B------:R-:W-:Y:S02]  /*0260*/  UMOV UR4, 0x400 ;  /* 0x0000040000047882 */ /* 0x000fe40000000000 */
[----:B------:R-:W-:Y:S02]  /*0270*/  UIADD3 UR5, UPT, UPT, UR4, 0x100, URZ ;  /* 0x0000010004057890 */ /* 0x000fe4000fffe0ff */
[----:B0-----:R-:W-:Y:S02]  /*0280*/  ULEA UR4, UR6, UR4, 0x18 ;  /* 0x0000000406047291 */ /* 0x001fe4000f8ec0ff */
[----:B------:R-:W-:-:S04]  /*0290*/  ULEA UR5, UR6, UR5, 0x18 ;  /* 0x0000000506057291 */ /* 0x000fc8000f8ec0ff */
[C---:B------:R-:W-:Y:S02]  /*02a0*/  LEA R6, R7.reuse, UR4, 0x3 ;  /* 0x0000000407067c11 */ /* 0x040fe4000f8e18ff */
[----:B------:R-:W-:-:S03]  /*02b0*/  LEA R8, R7, UR5, 0x3 ;  /* 0x0000000507087c11 */ /* 0x000fc6000f8e18ff */
[----:B------:R0:W-:Y:S04]  /*02c0*/  STS.64 [R6], R2 ;  /* 0x0000000206007388 */ /* 0x0001e80000000a00 */
[----:B------:R0:W-:Y:S02]  /*02d0*/  STS.64 [R8], R4 ;  /* 0x0000000408007388 */ /* 0x0001e40000000a00 */
.L_x_115:
[----:B------:R-:W-:Y:S01]  /*02e0*/  SHF.R.U32.HI R13, RZ, 0x1, R12 ;  /* 0x00000001ff0d7819 */ /* 0x000fe2000001160c */
[----:B------:R-:W-:Y:S01]  /*02f0*/  BAR.SYNC.DEFER_BLOCKING 0x0 ;  /* 0x0000000000007b1d */ /* 0x000fe20000010000 */
[----:B------:R-:W-:Y:S02]  /*0300*/  ISETP.GT.U32.AND P1, PT, R12, 0x3, PT ;  /* 0x000000030c00780c */ /* 0x000fe40003f24070 */
[----:B------:R-:W-:-:S03]  /*0310*/  ISETP.GE.U32.AND P0, PT, R7, R13, PT ;  /* 0x0000000d0700720c */ /* 0x000fc60003f06070 */
[----:B------:R-:W-:Y:S10]  /*0320*/  BSSY.RECONVERGENT B0, `(.L_x_113) ;  /* 0x0000014000007945 */ /* 0x000ff40003800200 */
[----:B-1----:R-:W-:Y:S05]  /*0330*/  @P0 BRA `(.L_x_114) ;  /* 0x0000000000480947 */ /* 0x002fea0003800000 */
[C---:B0-----:R-:W-:Y:S01]  /*0340*/  IMAD R3, R13.reuse, 0x8, R6 ;  /* 0x000000080d037824 */ /* 0x041fe200078e0206 */
[----:B------:R-:W-:Y:S01]  /*0350*/  LDS R2, [R6] ;  /* 0x0000000006027984 */ /* 0x000fe20000000800 */
[----:B------:R-:W-:-:S03]  /*0360*/  LEA R4, R13, R8, 0x3 ;  /* 0x000000080d047211 */ /* 0x000fc600078e18ff */
[----:B------:R-:W0:Y:S04]  /*0370*/  LDS R5, [R3] ;  /* 0x0000000003057984 */ /* 0x000e280000000800 */
[----:B------:R-:W-:Y:S01]  /*0380*/  LDS R9, [R6+0x4] ;  /* 0x0000040006097984 */ /* 0x000fe20000000800 */
[----:B0-----:R-:W-:-:S05]  /*0390*/  FMNMX R5, R2, R5, PT ;  /* 0x0000000502057209 */ /* 0x001fca0003800000 */
[----:B------:R-:W-:Y:S04]  /*03a0*/  STS [R6], R5 ;  /* 0x0000000506007388 */ /* 0x000fe80000000800 */
[----:B------:R-:W0:Y:S02]  /*03b0*/  LDS R2, [R3+0x4] ;  /* 0x0000040003027984 */ /* 0x000e240000000800 */
[----:B0-----:R-:W-:-:S05]  /*03c0*/  FMNMX R9, R2, R9, PT ;  /* 0x0000000902097209 */ /* 0x001fca0003800000 */
[----:B------:R-:W-:Y:S04]  /*03d0*/  STS [R6+0x4], R9 ;  /* 0x0000040906007388 */ /* 0x000fe80000000800 */
[----:B------:R-:W-:Y:S04]  /*03e0*/  LDS R2, [R8] ;  /* 0x0000000008027984 */ /* 0x000fe80000000800 */
[----:B------:R-:W0:Y:S04]  /*03f0*/  LDS R11, [R4] ;  /* 0x00000000040b7984 */ /* 0x000e280000000800 */
[----:B------:R-:W-:Y:S01]  /*0400*/  LDS R15, [R8+0x4] ;  /* 0x00000400080f7984 */ /* 0x000fe20000000800 */
[----:B0-----:R-:W-:-:S05]  /*0410*/  FMNMX R11, R2, R11, !PT ;  /* 0x0000000b020b7209 */ /* 0x001fca0007800000 */
[----:B------:R-:W-:Y:S04]  /*0420*/  STS [R8], R11 ;  /* 0x0000000b08007388 */ /* 0x000fe80000000800 */
[----:B------:R-:W0:Y:S02]  /*0430*/  LDS R2, [R4+0x4] ;  /* 0x0000040004027984 */ /* 0x000e240000000800 */
[----:B0-----:R-:W-:-:S05]  /*0440*/  FMNMX R5, R2, R15, !PT ;  /* 0x0000000f02057209 */ /* 0x001fca0007800000 */
[----:B------:R1:W-:Y:S02]  /*0450*/  STS [R8+0x4], R5 ;  /* 0x0000040508007388 */ /* 0x0003e40000000800 */
.L_x_114:
[----:B------:R-:W-:Y:S05]  /*0460*/  BSYNC.RECONVERGENT B0 ;  /* 0x0000000000007941 */ /* 0x000fea0003800200 */
.L_x_113:
[----:B------:R-:W-:Y:S01]  /*0470*/  IMAD.MOV.U32 R12, RZ, RZ, R13 ;  /* 0x000000ffff0c7224 */ /* 0x000fe200078e000d */
[----:B------:R-:W-:Y:S06]  /*0480*/  @P1 BRA `(.L_x_115) ;  /* 0xfffffffc00941947 */ /* 0x000fec000383ffff */
[----:B------:R-:W-:-:S13]  /*0490*/  ISETP.NE.AND P0, PT, R7, RZ, PT ;  /* 0x000000ff0700720c */ /* 0x000fda0003f05270 */
[----:B------:R-:W-:Y:S05]  /*04a0*/  @P0 EXIT ;  /* 0x000000000000094d */ /* 0x000fea0003800000 */
[----:B------:R-:W2:Y:S01]  /*04b0*/  S2UR UR5, SR_CgaCtaId ;  /* 0x00000000000579c3 */ /* 0x000ea20000008800 */
[----:B------:R-:W-:-:S07]  /*04c0*/  UMOV UR4, 0x400 ;  /* 0x0000040000047882 */ /* 0x000fce0000000000 */
[----:B0-----:R-:W0:Y:S08]  /*04d0*/  LDC.64 R2, c[0x0][0x380] ;  /* 0x0000e000ff027b82 */ /* 0x001e300000000a00 */
[----:B-1----:R-:W1:Y:S01]  /*04e0*/  LDC.64 R4, c[0x0][0x388] ;  /* 0x0000e200ff047b82 */ /* 0x002e620000000a00 */
[----:B--2---:R-:W-:Y:S01]  /*04f0*/  ULEA UR4, UR5, UR4, 0x18 ;  /* 0x0000000405047291 */ /* 0x004fe2000f8ec0ff */
[----:B0-----:R-:W-:-:S08]  /*0500*/  IMAD.WIDE.U32 R2, R0, 0x8, R2 ;  /* 0x0000000800027825 */ /* 0x001fd000078e0002 */
[----:B------:R-:W0:Y:S04]  /*0510*/  LDS.64 R6, [UR4] ;  /* 0x00000004ff067984 */ /* 0x000e280008000a00 */
[----:B------:R-:W2:Y:S01]  /*0520*/  LDS.64 R8, [UR4+0x100] ;  /* 0x00010004ff087984 */ /* 0x000ea20008000a00 */
[----:B-1----:R-:W-:-:S03]  /*0530*/  IMAD.WIDE.U32 R4, R0, 0x8, R4 ;  /* 0x0000000800047825 */ /* 0x002fc600078e0004 */
[----:B0-----:R-:W-:Y:S04]  /*0540*/  STG.E desc[UR8][R2.64], R6 ;  /* 0x0000000602007986 */ /* 0x001fe8000c101908 */
[----:B------:R-:W-:Y:S04]  /*0550*/  STG.E desc[UR8][R2.64+0x4], R7 ;  /* 0x0000040702007986 */ /* 0x000fe8000c101908 */
[----:B--2---:R-:W-:Y:S04]  /*0560*/  STG.E desc[UR8][R4.64], R8 ;  /* 0x0000000804007986 */ /* 0x004fe8000c101908 */
[----:B------:R-:W-:Y:S01]  /*0570*/  STG.E desc[UR8][R4.64+0x4], R9 ;  /* 0x0000040904007986 */ /* 0x000fe2000c101908 */
[----:B------:R-:W-:Y:S05]  /*0580*/  EXIT ;  /* 0x000000000000794d */ /* 0x000fea0003800000 */
.L_x_116:
        /* <DEDUP_REMOVED lines=15> */
.L_x_129:


//--------------------- .text._Z10findMinMaxP4vectS0_S0_i --------------------------
	.section	.text._Z10findMinMaxP4vectS0_S0_i,"ax",@progbits
	.align	128
        .global         _Z10findMinMaxP4vectS0_S0_i
        .type           _Z10findMinMaxP4vectS0_S0_i,@function
        .size           _Z10findMinMaxP4vectS0_S0_i,(.L_x_130 - _Z10findMinMaxP4vectS0_S0_i)
        .other          _Z10findMinMaxP4vectS0_S0_i,@"STO_CUDA_ENTRY STV_DEFAULT"
_Z10findMinMaxP4vectS0_S0_i:
.text._Z10findMinMaxP4vectS0_S0_i:
        /* <DEDUP_REMOVED lines=10> */
[----:B------:R-:W-:-:S02]  /*00a0*/  IMAD.MOV.U32 R11, RZ, RZ, 0x800000 ;  /* 0x00800000ff0b7424 */ /* 0x000fc400078e00ff */
[----:B-1----:R-:W-:Y:S02]  /*00b0*/  IMAD.U32 R8, RZ, RZ, UR4 ;  /* 0x00000004ff087e24 */ /* 0x002fe4000f8e00ff */
[----:B0-----:R-:W-:-:S05]  /*00c0*/  IMAD R2, R0, UR4, R3 ;  /* 0x0000000400027c24 */ /* 0x001fca000f8e0203 */
[----:B--2---:R-:W-:-:S13]  /*00d0*/  ISETP.GE.AND P0, PT, R2, UR5, PT ;  /* 0x0000000502007c0c */ /* 0x004fda000bf06270 */
[----:B---3--:R-:W-:Y:S05]  /*00e0*/  @P0 BRA `(.L_x_118) ;  /* 0x0000000000440947 */ /* 0x008fea0003800000 */
[----:B------:R-:W0:Y:S01]  /*00f0*/  LDC.64 R6, c[0x0][0x380] ;  /* 0x0000e000ff067b82 */ /* 0x000e220000000a00 */
[----:B------:R-:W1:Y:S01]  /*0100*/  LDCU UR4, c[0x0][0x370] ;  /* 0x00006e00ff0477ac */ /* 0x000e620008000800 */
[----:B------:R-:W-:Y:S02]  /*0110*/  HFMA2 R11, -RZ, RZ, 7.62939453125e-06, 0 ;  /* 0x00800000ff0b7431 */ /* 0x000fe400000001ff */
[----:B------:R-:W-:Y:S02]  /*0120*/  IMAD.MOV.U32 R13, RZ, RZ, 0x7f7fffff ;  /* 0x7f7fffffff0d7424 */ /* 0x000fe400078e00ff */
[----:B------:R-:W-:Y:S02]  /*0130*/  IMAD.MOV.U32 R10, RZ, RZ, 0x800000 ;  /* 0x00800000ff0a7424 */ /* 0x000fe400078e00ff */
[----:B------:R-:W-:Y:S02]  /*0140*/  IMAD.MOV.U32 R12, RZ, RZ, 0x7f7fffff ;  /* 0x7f7fffffff0c7424 */ /* 0x000fe400078e00ff */
[----:B-1----:R-:W-:-:S07]  /*0150*/  IMAD R15, R8, UR4, RZ ;  /* 0x00000004080f7c24 */ /* 0x002fce000f8e02ff */
.L_x_119:
[----:B0-----:R-:W-:-:S05]  /*0160*/  IMAD.WIDE R4, R2, 0x8, R6 ;  /* 0x0000000802047825 */ /* 0x001fca00078e0206 */
[----:B------:R-:W2:Y:S04]  /*0170*/  LDG.E R9, desc[UR8][R4.64] ;  /* 0x0000000804097981 */ /* 0x000ea8000c1e1900 */
[----:B------:R-:W3:Y:S01]  /*0180*/  LDG.E R14, desc[UR8][R4.64+0x4] ;  /* 0x00000408040e7981 */ /* 0x000ee2000c1e1900 */
[----:B------:R-:W-:-:S05]  /*0190*/  IMAD.IADD R2, R15, 0x1, R2 ;  /* 0x000000010f027824 */ /* 0x000fca00078e0202 */
[----:B------:R-:W-:Y:S02]  /*01a0*/  ISETP.GE.AND P0, PT, R2, UR5, PT ;  /* 0x0000000502007c0c */ /* 0x000fe4000bf06270 */
[C---:B--2---:R-:W-:Y:S02]  /*01b0*/  FMNMX R12, R9.reuse, R12, PT ;  /* 0x0000000c090c7209 */ /* 0x044fe40003800000 */
[----:B------:R-:W-:Y:S02]  /*01c0*/  FMNMX R10, R9, R10, !PT ;  /* 0x0000000a090a7209 */ /* 0x000fe40007800000 */
[C---:B---3--:R-:W-:Y:S02]  /*01d0*/  FMNMX R13, R14.reuse, R13, PT ;  /* 0x0000000d0e0d7209 */ /* 0x048fe40003800000 */
[----:B------:R-:W-:-:S05]  /*01e0*/  FMNMX R11, R14, R11, !PT ;  /* 0x0000000b0e0b7209 */ /* 0x000fca0007800000 */
[----:B------:R-:W-:Y:S05]  /*01f0*/  @!P0 BRA `(.L_x_119) ;  /* 0xfffffffc00d88947 */ /* 0x000fea000383ffff */
.L_x_118:
[----:B------:R-:W-:Y:S05]  /*0200*/  BSYNC.RECONVERGENT B0 ;  /* 0x0000000000007941 */ /* 0x000fea0003800200 */
.L_x_117:
        /* <DEDUP_REMOVED lines=9> */
.L_x_122:
[----:B0-----:R-:W-:Y:S01]  /*02a0*/  SHF.R.U32.HI R13, RZ, 0x1, R8 ;  /* 0x00000001ff0d7819 */ /* 0x001fe20000011608 */
[----:B------:R-:W-:Y:S01]  /*02b0*/  BAR.SYNC.DEFER_BLOCKING 0x0 ;  /* 0x0000000000007b1d */ /* 0x000fe20000010000 */
[----:B------:R-:W-:Y:S02]  /*02c0*/  ISETP.GT.U32.AND P1, PT, R8, 0x3, PT ;  /* 0x000000030800780c */ /* 0x000fe40003f24070 */
[----:B------:R-:W-:-:S03]  /*02d0*/  ISETP.GE.U32.AND P0, PT, R3, R13, PT ;  /* 0x0000000d0300720c */ /* 0x000fc60003f06070 */
[----:B------:R-:W-:Y:S10]  /*02e0*/  BSSY.RECONVERGENT B0, `(.L_x_120) ;  /* 0x0000014000007945 */ /* 0x000ff40003800200 */
[----:B------:R-:W-:Y:S05]  /*02f0*/  @P0 BRA `(.L_x_121) ;  /* 0x0000000000480947 */ /* 0x000fea0003800000 */
[C---:B------:R-:W-:Y:S01]  /*0300*/  LEA R6, R13.reuse, R2, 0x3 ;  /* 0x000000020d067211 */ /* 0x040fe200078e18ff */
[----:B------:R-:W-:Y:S01]  /*0310*/  LDS R5, [R2] ;  /* 0x0000000002057984 */ /* 0x000fe20000000800 */
[----:B------:R-:W-:-:S03]  /*0320*/  IMAD R9, R13, 0x8, R4 ;  /* 0x000000080d097824 */ /* 0x000fc600078e0204 */
[----:B------:R-:W0:Y:S02]  /*0330*/  LDS R8, [R6] ;  /* 0x0000000006087984 */ /* 0x000e240000000800 */
[----:B0-----:R-:W-:Y:S02]  /*0340*/  FMNMX R5, R5, R8, PT ;  /* 0x0000000805057209 */ /* 0x001fe40003800000 */
[----:B------:R-:W-:Y:S04]  /*0350*/  LDS R8, [R2+0x4] ;  /* 0x0000040002087984 */ /* 0x000fe80000000800 */
        /* <DEDUP_REMOVED lines=12> */
.L_x_121:
[----:B------:R-:W-:Y:S05]  /*0420*/  BSYNC.RECONVERGENT B0 ;  /* 0x0000000000007941 */ /* 0x000fea0003800200 */
.L_x_120:
[----:B------:R-:W-:Y:S01]  /*0430*/  IMAD.MOV.U32 R8, RZ, RZ, R13 ;  /* 0x000000ffff087224 */ /* 0x000fe200078e000d */
[----:B------:R-:W-:Y:S06]  /*0440*/  @P1 BRA `(.L_x_122) ;  /* 0xfffffffc00941947 */ /* 0x000fec000383ffff */
[----:B------:R-:W-:-:S13]  /*0450*/  ISETP.NE.AND P0, PT, R3, RZ, PT ;  /* 0x000000ff0300720c */ /* 0x000fda0003f05270 */
[----:B------:R-:W-:Y:S05]  /*0460*/  @P0 EXIT ;  /* 0x000000000000094d */ /* 0x000fea0003800000 */
[----:B------:R-:W1:Y:S01]  /*0470*/  S2UR UR5, SR_CgaCtaId ;  /* 0x00000000000579c3 */ /* 0x000e620000008800 */
[----:B------:R-:W-:-:S07]  /*0480*/  UMOV UR4, 0x400 ;  /* 0x0000040000047882 */ /* 0x000fce0000000000 */
[----:B------:R-:W2:Y:S08]  /*0490*/  LDC.64 R2, c[0x0][0x388] ;  /* 0x0000e200ff027b82 */ /* 0x000eb00000000a00 */
[----:B0-----:R-:W0:Y:S01]  /*04a0*/  LDC.64 R4, c[0x0][0x390] ;  /* 0x0000e400ff047b82 */ /* 0x001e220000000a00 */
[----:B-1----:R-:W-:Y:S01]  /*04b0*/  ULEA UR4, UR5, UR4, 0x18 ;  /* 0x0000000405047291 */ /* 0x002fe2000f8ec0ff */
[----:B--2---:R-:W-:-:S08]  /*04c0*/  IMAD.WIDE.U32 R2, R0, 0x8, R2 ;  /* 0x0000000800027825 */ /* 0x004fd000078e0002 */
[----:B------:R-:W1:Y:S04]  /*04d0*/  LDS.64 R6, [UR4] ;  /* 0x00000004ff067984 */ /* 0x000e680008000a00 */
[----:B------:R-:W2:Y:S01]  /*04e0*/  LDS.64 R8, [UR4+0x100] ;  /* 0x00010004ff087984 */ /* 0x000ea20008000a00 */
[----:B0-----:R-:W-:-:S03]  /*04f0*/  IMAD.WIDE.U32 R4, R0, 0x8, R4 ;  /* 0x0000000800047825 */ /* 0x001fc600078e0004 */
[----:B-1----:R-:W-:Y:S04]  /*0500*/  STG.E desc[UR8][R2.64], R6 ;  /* 0x0000000602007986 */ /* 0x002fe8000c101908 */
[----:B------:R-:W-:Y:S04]  /*0510*/  STG.E desc[UR8][R2.64+0x4], R7 ;  /* 0x0000040702007986 */ /* 0x000fe8000c101908 */
[----:B--2---:R-:W-:Y:S04]  /*0520*/  STG.E desc[UR8][R4.64], R8 ;  /* 0x0000000804007986 */ /* 0x004fe8000c101908 */
[----:B------:R-:W-:Y:S01]  /*0530*/  STG.E desc[UR8][R4.64+0x4], R9 ;  /* 0x0000040904007986 */ /* 0x000fe2000c101908 */
[----:B------:R-:W-:Y:S05]  /*0540*/  EXIT ;  /* 0x000000000000794d */ /* 0x000fea0003800000 */
.L_x_123:
        /* <DEDUP_REMOVED lines=11> */
.L_x_130:


//--------------------- .nv.shared.reserved.0     --------------------------
	.section	.nv.shared.reserved.0,"aw",@nobits
	.weak		__nv_reservedSMEM_offset_0_alias
	.size		__nv_reservedSMEM_offset_0_alias, 0, 64
	.other		__nv_reservedSMEM_offset_0_alias,@"STO_CUDA_RESERVED_SHARED STV_DEFAULT"
__nv_reservedSMEM_offset_0_alias:
	.zero		0
	.zero		64


//--------------------- .nv.shared._Z11findMMinMaxP4vectS0_S0_S0_i --------------------------
	.section	.nv.shared._Z11findMMinMaxP4vectS0_S0_S0_i,"aw",@nobits
	.sectionflags	@""
	.align	4
.nv.shared._Z11findMMinMaxP4vectS0_S0_S0_i:
	.zero		1536


//--------------------- .nv.shared._Z10findMinMaxP4vectS0_S0_i --------------------------
	.section	.nv.shared._Z10findMinMaxP4vectS0_S0_i,"aw",@nobits
	.sectionflags	@""
	.align	4
.nv.shared._Z10findMinMaxP4vectS0_S0_i:
	.zero		1536


//--------------------- .nv.constant0._Z9calculateP4vectPfP4nodeS0_if --------------------------
	.section	.nv.constant0._Z9calculateP4vectPfP4nodeS0_if,"a",@progbits
	.sectionflags	@""
	.align	4
.nv.constant0._Z9calculateP4vectPfP4nodeS0_if:
	.zero		936


//--------------------- .nv.constant0._Z9constructP4vectPfP4nodeii --------------------------
	.section	.nv.constant0._Z9constructP4vectPfP4nodeii,"a",@progbits
	.sectionflags	@""
	.align	4
.nv.constant0._Z9constructP4vectPfP4nodeii:
	.zero		928


//--------------------- .nv.constant0._Z11findMMinMaxP4vectS0_S0_S0_i --------------------------
	.section	.nv.constant0._Z11findMMinMaxP4vectS0_S0_S0_i,"a",@progbits
	.sectionflags	@""
	.align	4
.nv.constant0._Z11findMMinMaxP4vectS0_S0_S0_i:
	.zero		932


//--------------------- .nv.constant0._Z10findMinMaxP4vectS0_S0_i --------------------------
	.section	.nv.constant0._Z10findMinMaxP4vectS0_S0_i,"a",@progbits
	.sectionflags	@""
	.align	4
.nv.constant0._Z10findMinMaxP4vectS0_S0_i:
	.zero		924


//--------------------- SYMBOLS --------------------------

	.type		.nv.reservedSmem.offset0,@object
	.size		.nv.reservedSmem.offset0,0x4
	.type		.nv.reservedSmem.cap,@object
	.size		.nv.reservedSmem.cap,0x4
